	.target	sm_90a

	.elftype	@"ET_EXEC"


//--------------------- .note.nv.tkinfo           --------------------------
	.section	.note.nv.tkinfo,"",@"SHT_NOTE"
	.sectionflags	@"SHF_NOTE_NV_TKINFO"
	.tkinfo
        /*0018*/ 	.word	0x00000002
        /*0030*/ 	.string	""
        /*0030*/ 	.string	"ptxas"
        /*0030*/ 	.string	"Cuda compilation tools, release 13.0, V13.0.88"
        /*0030*/ 	.string	"Build cuda_13.0.r13.0/compiler.36424714_0"
        /*0030*/ 	.string	"-arch sm_90a -m 64 "



//--------------------- .note.nv.cuinfo           --------------------------
	.section	.note.nv.cuinfo,"",@"SHT_NOTE"
	.sectionflags	@"SHF_NOTE_NV_CUINFO"
        /*0018*/ 	.short	0x0002
        /*001a*/ 	.short	0x005a
        /*001c*/ 	.short	0x0082
	.zero		2


//--------------------- .nv.info                  --------------------------
	.section	.nv.info,"",@"SHT_CUDA_INFO"
	.align	4


	//----- nvinfo : EIATTR_REGCOUNT
	.align		4
        /*0000*/ 	.byte	0x04, 0x2f
        /*0002*/ 	.short	(.L_12 - .L_11)
	.align		4
.L_11:
        /*0004*/ 	.word	index@(_ZN7cutlass13device_kernelINS_4gemm6kernel13GemmUniversalIN4cute5tupleIJiiiiEEENS1_10collective13CollectiveMmaINS1_40MainloopSm90TmaGmmaWarpSpecializedSparseILi8ENS5_IJNS4_1CILi1EEESB_SB_EEENS1_35KernelTmaWarpSpecializedCooperativeEEENS5_IJNSA_ILi256EEENSA_ILi64EEENSA_ILi128EEEEEEaNS5_IJNS4_6LayoutINS5_IJiNS5_IJNSA_ILi2EEEiEEEiEEENS5_IJlNS5_IJSB_SK_EEElEEEEENSJ_INS5_IJNS5_IJSG_iEEENS5_IJSH_iEEEiEEENS5_IJNS5_IJSH_NSA_ILi8192EEEEEENS5_IJSB_lEEElEEEEEEEEaNS5_IJlSB_lEEENS4_8TiledMMAINS4_8MMA_AtomIJNS4_4SM904GMMA6SPARSE27GMMA_64x64x64_S32S8S8_SS_TNILNS13_9SparseSelE0EEEEEENSJ_INS5_IJSK_SB_SB_EEENS5_IJSB_NSA_ILi0EEES1A_EEEEENS5_IJNS4_10UnderscoreES1D_S1D_EEEEENS4_13SM90_TMA_LOADENS4_14ComposedLayoutINS4_7SwizzleILi2ELi4ELi3EEENS4_25smem_sparse_ptr_flag_bitsILi2ELi8EEENSJ_INS5_IJNS5_IJSB_NSA_ILi8EEEEEENS5_IJSK_SG_EEEEEENS5_IJNS5_IJS1A_SH_EEESN_EEEEEEEvNS4_8identityES1G_NS1H_INS1I_ILi3ELi4ELi3EEENS4_18smem_ptr_flag_bitsILi8EEENSJ_INS5_IJS1M_SH_EEENS5_IJSH_SB_EEEEEEEvS1U_EENS_8epilogue10collective6detail29Sm90TmaWarpSpecializedAdapterINS24_15DefaultEpilogueIiNS5_IJSB_llEEES28_NS23_6thread17LinearCombinationIiLi1EiiLNS29_9ScaleType4KindE0ELNS_15FloatRoundStyleE2EiEENS1_15EpilogueDefaultEEEEEvvEEEEvNT_6ParamsE)
        /*0008*/ 	.word	0x000000a8


	//----- nvinfo : EIATTR_FRAME_SIZE
	.align		4
.L_12:
        /*000c*/ 	.byte	0x04, 0x11
        /*000e*/ 	.short	(.L_14 - .L_13)
	.align		4
.L_13:
        /*0010*/ 	.word	index@(_ZN7cutlass13device_kernelINS_4gemm6kernel13GemmUniversalIN4cute5tupleIJiiiiEEENS1_10collective13CollectiveMmaINS1_40MainloopSm90TmaGmmaWarpSpecializedSparseILi8ENS5_IJNS4_1CILi1EEESB_SB_EEENS1_35KernelTmaWarpSpecializedCooperativeEEENS5_IJNSA_ILi256EEENSA_ILi64EEENSA_ILi128EEEEEEaNS5_IJNS4_6LayoutINS5_IJiNS5_IJNSA_ILi2EEEiEEEiEEENS5_IJlNS5_IJSB_SK_EEElEEEEENSJ_INS5_IJNS5_IJSG_iEEENS5_IJSH_iEEEiEEENS5_IJNS5_IJSH_NSA_ILi8192EEEEEENS5_IJSB_lEEElEEEEEEEEaNS5_IJlSB_lEEENS4_8TiledMMAINS4_8MMA_AtomIJNS4_4SM904GMMA6SPARSE27GMMA_64x64x64_S32S8S8_SS_TNILNS13_9SparseSelE0EEEEEENSJ_INS5_IJSK_SB_SB_EEENS5_IJSB_NSA_ILi0EEES1A_EEEEENS5_IJNS4_10UnderscoreES1D_S1D_EEEEENS4_13SM90_TMA_LOADENS4_14ComposedLayoutINS4_7SwizzleILi2ELi4ELi3EEENS4_25smem_sparse_ptr_flag_bitsILi2ELi8EEENSJ_INS5_IJNS5_IJSB_NSA_ILi8EEEEEENS5_IJSK_SG_EEEEEENS5_IJNS5_IJS1A_SH_EEESN_EEEEEEEvNS4_8identityES1G_NS1H_INS1I_ILi3ELi4ELi3EEENS4_18smem_ptr_flag_bitsILi8EEENSJ_INS5_IJS1M_SH_EEENS5_IJSH_SB_EEEEEEEvS1U_EENS_8epilogue10collective6detail29Sm90TmaWarpSpecializedAdapterINS24_15DefaultEpilogueIiNS5_IJSB_llEEES28_NS23_6thread17LinearCombinationIiLi1EiiLNS29_9ScaleType4KindE0ELNS_15FloatRoundStyleE2EiEENS1_15EpilogueDefaultEEEEEvvEEEEvNT_6ParamsE)
        /*0014*/ 	.word	0x00000000


	//----- nvinfo : EIATTR_MIN_STACK_SIZE
	.align		4
.L_14:
        /*0018*/ 	.byte	0x04, 0x12
        /*001a*/ 	.short	(.L_16 - .L_15)
	.align		4
.L_15:
        /*001c*/ 	.word	index@(_ZN7cutlass13device_kernelINS_4gemm6kernel13GemmUniversalIN4cute5tupleIJiiiiEEENS1_10collective13CollectiveMmaINS1_40MainloopSm90TmaGmmaWarpSpecializedSparseILi8ENS5_IJNS4_1CILi1EEESB_SB_EEENS1_35KernelTmaWarpSpecializedCooperativeEEENS5_IJNSA_ILi256EEENSA_ILi64EEENSA_ILi128EEEEEEaNS5_IJNS4_6LayoutINS5_IJiNS5_IJNSA_ILi2EEEiEEEiEEENS5_IJlNS5_IJSB_SK_EEElEEEEENSJ_INS5_IJNS5_IJSG_iEEENS5_IJSH_iEEEiEEENS5_IJNS5_IJSH_NSA_ILi8192EEEEEENS5_IJSB_lEEElEEEEEEEEaNS5_IJlSB_lEEENS4_8TiledMMAINS4_8MMA_AtomIJNS4_4SM904GMMA6SPARSE27GMMA_64x64x64_S32S8S8_SS_TNILNS13_9SparseSelE0EEEEEENSJ_INS5_IJSK_SB_SB_EEENS5_IJSB_NSA_ILi0EEES1A_EEEEENS5_IJNS4_10UnderscoreES1D_S1D_EEEEENS4_13SM90_TMA_LOADENS4_14ComposedLayoutINS4_7SwizzleILi2ELi4ELi3EEENS4_25smem_sparse_ptr_flag_bitsILi2ELi8EEENSJ_INS5_IJNS5_IJSB_NSA_ILi8EEEEEENS5_IJSK_SG_EEEEEENS5_IJNS5_IJS1A_SH_EEESN_EEEEEEEvNS4_8identityES1G_NS1H_INS1I_ILi3ELi4ELi3EEENS4_18smem_ptr_flag_bitsILi8EEENSJ_INS5_IJS1M_SH_EEENS5_IJSH_SB_EEEEEEEvS1U_EENS_8epilogue10collective6detail29Sm90TmaWarpSpecializedAdapterINS24_15DefaultEpilogueIiNS5_IJSB_llEEES28_NS23_6thread17LinearCombinationIiLi1EiiLNS29_9ScaleType4KindE0ELNS_15FloatRoundStyleE2EiEENS1_15EpilogueDefaultEEEEEvvEEEEvNT_6ParamsE)
        /*0020*/ 	.word	0x00000000
.L_16:


//--------------------- .nv.compat                --------------------------
	.section	.nv.compat,"",@"SHT_CUDA_COMPAT_INFO"
	.align	4
        /*0000*/ 	.byte	0x02, 0x09, 0x01, 0x00, 0x02, 0x02, 0x04, 0x00, 0x02, 0x05, 0x05, 0x00, 0x03, 0x07, 0x01, 0x01
        /*0010*/ 	.byte	0x02, 0x03, 0x01, 0x00, 0x02, 0x06, 0x01, 0x00, 0x04, 0x0b, 0x08, 0x00, 0x00, 0x00, 0x00, 0x00
        /*0020*/ 	.byte	0x00, 0x00, 0x00, 0x00


//--------------------- .nv.info._ZN7cutlass13device_kernelINS_4gemm6kernel13GemmUniversalIN4cute5tupleIJiiiiEEENS1_10collective13CollectiveMmaINS1_40MainloopSm90TmaGmmaWarpSpecializedSparseILi8ENS5_IJNS4_1CILi1EEESB_SB_EEENS1_35KernelTmaWarpSpecializedCooperativeEEENS5_IJNSA_ILi256EEENSA_ILi64EEENSA_ILi128EEEEEEaNS5_IJNS4_6LayoutINS5_IJiNS5_IJNSA_ILi2EEEiEEEiEEENS5_IJlNS5_IJSB_SK_EEElEEEEENSJ_INS5_IJNS5_IJSG_iEEENS5_IJSH_iEEEiEEENS5_IJNS5_IJSH_NSA_ILi8192EEEEEENS5_IJSB_lEEElEEEEEEEEaNS5_IJlSB_lEEENS4_8TiledMMAINS4_8MMA_AtomIJNS4_4SM904GMMA6SPARSE27GMMA_64x64x64_S32S8S8_SS_TNILNS13_9SparseSelE0EEEEEENSJ_INS5_IJSK_SB_SB_EEENS5_IJSB_NSA_ILi0EEES1A_EEEEENS5_IJNS4_10UnderscoreES1D_S1D_EEEEENS4_13SM90_TMA_LOADENS4_14ComposedLayoutINS4_7SwizzleILi2ELi4ELi3EEENS4_25smem_sparse_ptr_flag_bitsILi2ELi8EEENSJ_INS5_IJNS5_IJSB_NSA_ILi8EEEEEENS5_IJSK_SG_EEEEEENS5_IJNS5_IJS1A_SH_EEESN_EEEEEEEvNS4_8identityES1G_NS1H_INS1I_ILi3ELi4ELi3EEENS4_18smem_ptr_flag_bitsILi8EEENSJ_INS5_IJS1M_SH_EEENS5_IJSH_SB_EEEEEEEvS1U_EENS_8epilogue10collective6detail29Sm90TmaWarpSpecializedAdapterINS24_15DefaultEpilogueIiNS5_IJSB_llEEES28_NS23_6thread17LinearCombinationIiLi1EiiLNS29_9ScaleType4KindE0ELNS_15FloatRoundStyleE2EiEENS1_15EpilogueDefaultEEEEEvvEEEEvNT_6ParamsE --------------------------
	.section	.nv.info._ZN7cutlass13device_kernelINS_4gemm6kernel13GemmUniversalIN4cute5tupleIJiiiiEEENS1_10collective13CollectiveMmaINS1_40MainloopSm90TmaGmmaWarpSpecializedSparseILi8ENS5_IJNS4_1CILi1EEESB_SB_EEENS1_35KernelTmaWarpSpecializedCooperativeEEENS5_IJNSA_ILi256EEENSA_ILi64EEENSA_ILi128EEEEEEaNS5_IJNS4_6LayoutINS5_IJiNS5_IJNSA_ILi2EEEiEEEiEEENS5_IJlNS5_IJSB_SK_EEElEEEEENSJ_INS5_IJNS5_IJSG_iEEENS5_IJSH_iEEEiEEENS5_IJNS5_IJSH_NSA_ILi8192EEEEEENS5_IJSB_lEEElEEEEEEEEaNS5_IJlSB_lEEENS4_8TiledMMAINS4_8MMA_AtomIJNS4_4SM904GMMA6SPARSE27GMMA_64x64x64_S32S8S8_SS_TNILNS13_9SparseSelE0EEEEEENSJ_INS5_IJSK_SB_SB_EEENS5_IJSB_NSA_ILi0EEES1A_EEEEENS5_IJNS4_10UnderscoreES1D_S1D_EEEEENS4_13SM90_TMA_LOADENS4_14ComposedLayoutINS4_7SwizzleILi2ELi4ELi3EEENS4_25smem_sparse_ptr_flag_bitsILi2ELi8EEENSJ_INS5_IJNS5_IJSB_NSA_ILi8EEEEEENS5_IJSK_SG_EEEEEENS5_IJNS5_IJS1A_SH_EEESN_EEEEEEEvNS4_8identityES1G_NS1H_INS1I_ILi3ELi4ELi3EEENS4_18smem_ptr_flag_bitsILi8EEENSJ_INS5_IJS1M_SH_EEENS5_IJSH_SB_EEEEEEEvS1U_EENS_8epilogue10collective6detail29Sm90TmaWarpSpecializedAdapterINS24_15DefaultEpilogueIiNS5_IJSB_llEEES28_NS23_6thread17LinearCombinationIiLi1EiiLNS29_9ScaleType4KindE0ELNS_15FloatRoundStyleE2EiEENS1_15EpilogueDefaultEEEEEvvEEEEvNT_6ParamsE,"",@"SHT_CUDA_INFO"
	.sectionflags	@""
	.align	4


	//----- nvinfo : EIATTR_CUDA_API_VERSION
	.align		4
        /*0000*/ 	.byte	0x04, 0x37
        /*0002*/ 	.short	(.L_18 - .L_17)
.L_17:
        /*0004*/ 	.word	0x00000082


	//----- nvinfo : EIATTR_KPARAM_INFO
	.align		4
.L_18:
        /*0008*/ 	.byte	0x04, 0x17
        /*000a*/ 	.short	(.L_20 - .L_19)
.L_19:
        /*000c*/ 	.word	0x00000000
        /*0010*/ 	.short	0x0000
        /*0012*/ 	.short	0x0070
        /*0014*/ 	.byte	0x00, 0xf0, 0x01, 0x14


	//----- nvinfo : EIATTR_SPARSE_MMA_MASK
	.align		4
.L_20:
        /*0018*/ 	.byte	0x03, 0x50
        /*001a*/ 	.short	0x0004


	//----- nvinfo : EIATTR_MAXREG_COUNT
	.align		4
        /*001c*/ 	.byte	0x03, 0x1b
        /*001e*/ 	.short	0x00a8


	//----- nvinfo : EIATTR_NUM_BARRIERS
	.align		4
        /*0020*/ 	.byte	0x02, 0x4c
        /*0022*/ 	.byte	0x01
	.zero		1


	//----- nvinfo : EIATTR_MERCURY_ISA_VERSION
	.align		4
        /*0024*/ 	.byte	0x03, 0x5f
        /*0026*/ 	.short	0x0101


	//----- nvinfo : EIATTR_INT_WARP_WIDE_INSTR_OFFSETS
	.align		4
        /*0028*/ 	.byte	0x04, 0x31
        /*002a*/ 	.short	(.L_22 - .L_21)


	//   ....[0]....
.L_21:
        /*002c*/ 	.word	0x000004a0


	//   ....[1]....
        /*0030*/ 	.word	0x000004b0


	//   ....[2]....
        /*0034*/ 	.word	0x000005d0


	//----- nvinfo : EIATTR_COOP_GROUP_MASK_REGIDS
	.align		4
.L_22:
        /*0038*/ 	.byte	0x04, 0x29
        /*003a*/ 	.short	(.L_24 - .L_23)


	//   ....[0]....
.L_23:
        /*003c*/ 	.word	0xffffffff


	//   ....[1]....
        /*0040*/ 	.word	0xffffffff


	//   ....[2]....
        /*0044*/ 	.word	0xffffffff


	//   ....[3]....
        /*0048*/ 	.word	0xffffffff


	//   ....[4]....
        /*004c*/ 	.word	0xffffffff


	//----- nvinfo : EIATTR_COOP_GROUP_INSTR_OFFSETS
	.align		4
.L_24:
        /*0050*/ 	.byte	0x04, 0x28
        /*0052*/ 	.short	(.L_26 - .L_25)


	//   ....[0]....
.L_25:
        /*0054*/ 	.word	0x00000060


	//   ....[1]....
        /*0058*/ 	.word	0x00000070


	//   ....[2]....
        /*005c*/ 	.word	0x00000160


	//   ....[3]....
        /*0060*/ 	.word	0x000003a0


	//   ....[4]....
        /*0064*/ 	.word	0x000012f0


	//----- nvinfo : EIATTR_REG_RECONFIG
	.align		4
.L_26:
        /*0068*/ 	.byte	0x01, 0x54
	.zero		2


	//----- nvinfo : EIATTR_MBARRIER_INSTR_OFFSETS
	.align		4
        /*006c*/ 	.byte	0x04, 0x39
        /*006e*/ 	.short	(.L_28 - .L_27)


	//   ....[0]....
.L_27:
        /*0070*/ 	.word	0x00000280
        /*0074*/ 	.word	0x000000ff
        /*0078*/ 	.word	0x00000000
        /*007c*/ 	.short	0x0100
        /*007e*/ 	.byte	0x08
	.zero		1


	//   ....[1]....
        /*0080*/ 	.word	0x00000290
        /*0084*/ 	.word	0x000000ff
        /*0088*/ 	.word	0x00000040
        /*008c*/ 	.short	0x0100
        /*008e*/ 	.byte	0x08
	.zero		1


	//   ....[2]....
        /*0090*/ 	.word	0x000002a0
        /*0094*/ 	.word	0x000000ff
        /*0098*/ 	.word	0x00000008
        /*009c*/ 	.short	0x0100
        /*009e*/ 	.byte	0x08
	.zero		1


	//   ....[3]....
        /*00a0*/ 	.word	0x000002b0
        /*00a4*/ 	.word	0x000000ff
        /*00a8*/ 	.word	0x00000048
        /*00ac*/ 	.short	0x0100
        /*00ae*/ 	.byte	0x08
	.zero		1


	//   ....[4]....
        /*00b0*/ 	.word	0x000002c0
        /*00b4*/ 	.word	0x000000ff
        /*00b8*/ 	.word	0x00000010
        /*00bc*/ 	.short	0x0100
        /*00be*/ 	.byte	0x08
	.zero		1


	//   ....[5]....
        /*00c0*/ 	.word	0x000002d0
        /*00c4*/ 	.word	0x000000ff
        /*00c8*/ 	.word	0x00000050
        /*00cc*/ 	.short	0x0100
        /*00ce*/ 	.byte	0x08
	.zero		1


	//   ....[6]....
        /*00d0*/ 	.word	0x000002e0
        /*00d4*/ 	.word	0x000000ff
        /*00d8*/ 	.word	0x00000018
        /*00dc*/ 	.short	0x0100
        /*00de*/ 	.byte	0x08
	.zero		1


	//   ....[7]....
        /*00e0*/ 	.word	0x000002f0
        /*00e4*/ 	.word	0x000000ff
        /*00e8*/ 	.word	0x00000058
        /*00ec*/ 	.short	0x0100
        /*00ee*/ 	.byte	0x08
	.zero		1


	//   ....[8]....
        /*00f0*/ 	.word	0x00000300
        /*00f4*/ 	.word	0x000000ff
        /*00f8*/ 	.word	0x00000020
        /*00fc*/ 	.short	0x0100
        /*00fe*/ 	.byte	0x08
	.zero		1


	//   ....[9]....
        /*0100*/ 	.word	0x00000310
        /*0104*/ 	.word	0x000000ff
        /*0108*/ 	.word	0x00000060
        /*010c*/ 	.short	0x0100
        /*010e*/ 	.byte	0x08
	.zero		1


	//   ....[10]....
        /*0110*/ 	.word	0x00000320
        /*0114*/ 	.word	0x000000ff
        /*0118*/ 	.word	0x00000028
        /*011c*/ 	.short	0x0100
        /*011e*/ 	.byte	0x08
	.zero		1


	//   ....[11]....
        /*0120*/ 	.word	0x00000330
        /*0124*/ 	.word	0x000000ff
        /*0128*/ 	.word	0x00000068
        /*012c*/ 	.short	0x0100
        /*012e*/ 	.byte	0x08
	.zero		1


	//   ....[12]....
        /*0130*/ 	.word	0x00000340
        /*0134*/ 	.word	0x000000ff
        /*0138*/ 	.word	0x00000030
        /*013c*/ 	.short	0x0100
        /*013e*/ 	.byte	0x08
	.zero		1


	//   ....[13]....
        /*0140*/ 	.word	0x00000350
        /*0144*/ 	.word	0x000000ff
        /*0148*/ 	.word	0x00000070
        /*014c*/ 	.short	0x0100
        /*014e*/ 	.byte	0x08
	.zero		1


	//   ....[14]....
        /*0150*/ 	.word	0x00000360
        /*0154*/ 	.word	0x000000ff
        /*0158*/ 	.word	0x00000038
        /*015c*/ 	.short	0x0100
        /*015e*/ 	.byte	0x08
	.zero		1


	//   ....[15]....
        /*0160*/ 	.word	0x00000370
        /*0164*/ 	.word	0x000000ff
        /*0168*/ 	.word	0x00000078
        /*016c*/ 	.short	0x0100
        /*016e*/ 	.byte	0x08
	.zero		1


	//   ....[16]....
        /*0170*/ 	.word	0x00000660
        /*0174*/ 	.word	0x000000ff
        /*0178*/ 	.word	0x00000090
        /*017c*/ 	.short	0x0100
        /*017e*/ 	.byte	0x08
	.zero		1


	//   ....[17]....
        /*0180*/ 	.word	0x000006b0
        /*0184*/ 	.word	0x000000ff
        /*0188*/ 	.word	0x00000098
        /*018c*/ 	.short	0x0100
        /*018e*/ 	.byte	0x08
	.zero		1


	//   ....[18]....
        /*0190*/ 	.word	0x000016b0
        /*0194*/ 	.word	0x000000ff
        /*0198*/ 	.word	0x00000000
        /*019c*/ 	.short	0x010a
        /*019e*/ 	.byte	0x08
	.zero		1


	//   ....[19]....
        /*01a0*/ 	.word	0x00001710
        /*01a4*/ 	.word	0x000000ff
        /*01a8*/ 	.word	0x00000000
        /*01ac*/ 	.short	0x010a
        /*01ae*/ 	.byte	0x08
	.zero		1


	//   ....[20]....
        /*01b0*/ 	.word	0x00001950
        /*01b4*/ 	.word	0x00000009
        /*01b8*/ 	.word	0x00000000
        /*01bc*/ 	.short	0x0101
        /*01be*/ 	.byte	0x3f
	.zero		1


	//   ....[21]....
        /*01c0*/ 	.word	0x00007300
        /*01c4*/ 	.word	0x00000014
        /*01c8*/ 	.word	0x00000040
        /*01cc*/ 	.short	0x010a
        /*01ce*/ 	.byte	0x3f
	.zero		1


	//   ....[22]....
        /*01d0*/ 	.word	0x00007790
        /*01d4*/ 	.word	0x00000007
        /*01d8*/ 	.word	0x00000098
        /*01dc*/ 	.short	0x0101
        /*01de*/ 	.byte	0x3f
	.zero		1


	//   ....[23]....
        /*01e0*/ 	.word	0x00007e90
        /*01e4*/ 	.word	0x00000007
        /*01e8*/ 	.word	0x00000000
        /*01ec*/ 	.short	0x010a
        /*01ee*/ 	.byte	0x3f
	.zero		1


	//   ....[24]....
        /*01f0*/ 	.word	0x00007f10
        /*01f4*/ 	.word	0x00000009
        /*01f8*/ 	.word	0x00000000
        /*01fc*/ 	.short	0x010a
        /*01fe*/ 	.byte	0x3f
	.zero		1


	//   ....[25]....
        /*0200*/ 	.word	0x00007fa0
        /*0204*/ 	.word	0x00000006
        /*0208*/ 	.word	0x00000000
        /*020c*/ 	.short	0x010a
        /*020e*/ 	.byte	0x3f
	.zero		1


	//   ....[26]....
        /*0210*/ 	.word	0x00008030
        /*0214*/ 	.word	0x00000009
        /*0218*/ 	.word	0x00000000
        /*021c*/ 	.short	0x010a
        /*021e*/ 	.byte	0x3f
	.zero		1


	//   ....[27]....
        /*0220*/ 	.word	0x000080c0
        /*0224*/ 	.word	0x00000006
        /*0228*/ 	.word	0x00000000
        /*022c*/ 	.short	0x010a
        /*022e*/ 	.byte	0x3f
	.zero		1


	//   ....[28]....
        /*0230*/ 	.word	0x00008150
        /*0234*/ 	.word	0x00000009
        /*0238*/ 	.word	0x00000000
        /*023c*/ 	.short	0x010a
        /*023e*/ 	.byte	0x3f
	.zero		1


	//   ....[29]....
        /*0240*/ 	.word	0x000081e0
        /*0244*/ 	.word	0x00000006
        /*0248*/ 	.word	0x00000000
        /*024c*/ 	.short	0x010a
        /*024e*/ 	.byte	0x3f
	.zero		1


	//   ....[30]....
        /*0250*/ 	.word	0x00008270
        /*0254*/ 	.word	0x00000003
        /*0258*/ 	.word	0x00000000
        /*025c*/ 	.short	0x010a
        /*025e*/ 	.byte	0x3f
	.zero		1


	//   ....[31]....
        /*0260*/ 	.word	0x000082e0
        /*0264*/ 	.word	0x0000000c
        /*0268*/ 	.word	0x00000000
        /*026c*/ 	.short	0x010a
        /*026e*/ 	.byte	0x3f
	.zero		1


	//   ....[32]....
        /*0270*/ 	.word	0x000083b0
        /*0274*/ 	.word	0x00000014
        /*0278*/ 	.word	0x00000040
        /*027c*/ 	.short	0x010a
        /*027e*/ 	.byte	0x3f
	.zero		1


	//   ....[33]....
        /*0280*/ 	.word	0x00008490
        /*0284*/ 	.word	0x00000007
        /*0288*/ 	.word	0x00000000
        /*028c*/ 	.short	0x010a
        /*028e*/ 	.byte	0x3f
	.zero		1


	//   ....[34]....
        /*0290*/ 	.word	0x000084e0
        /*0294*/ 	.word	0x00000009
        /*0298*/ 	.word	0x00000000
        /*029c*/ 	.short	0x010a
        /*029e*/ 	.byte	0x3f
	.zero		1


	//   ....[35]....
        /*02a0*/ 	.word	0x00008530
        /*02a4*/ 	.word	0x00000006
        /*02a8*/ 	.word	0x00000000
        /*02ac*/ 	.short	0x010a
        /*02ae*/ 	.byte	0x3f
	.zero		1


	//   ....[36]....
        /*02b0*/ 	.word	0x00008580
        /*02b4*/ 	.word	0x00000009
        /*02b8*/ 	.word	0x00000000
        /*02bc*/ 	.short	0x010a
        /*02be*/ 	.byte	0x3f
	.zero		1


	//   ....[37]....
        /*02c0*/ 	.word	0x000085d0
        /*02c4*/ 	.word	0x00000006
        /*02c8*/ 	.word	0x00000000
        /*02cc*/ 	.short	0x010a
        /*02ce*/ 	.byte	0x3f
	.zero		1


	//   ....[38]....
        /*02d0*/ 	.word	0x00008620
        /*02d4*/ 	.word	0x00000009
        /*02d8*/ 	.word	0x00000000
        /*02dc*/ 	.short	0x010a
        /*02de*/ 	.byte	0x3f
	.zero		1


	//   ....[39]....
        /*02e0*/ 	.word	0x00008670
        /*02e4*/ 	.word	0x00000006
        /*02e8*/ 	.word	0x00000000
        /*02ec*/ 	.short	0x010a
        /*02ee*/ 	.byte	0x3f
	.zero		1


	//----- nvinfo : EIATTR_NUM_MBARRIERS
	.align		4
.L_28:
        /*02f0*/ 	.byte	0x03, 0x38
        /*02f2*/ 	.short	0x0012


	//----- nvinfo : EIATTR_EXIT_INSTR_OFFSETS
	.align		4
        /*02f4*/ 	.byte	0x04, 0x1c
        /*02f6*/ 	.short	(.L_30 - .L_29)


	//   ....[0]....
.L_29:
        /*02f8*/ 	.word	0x00000750


	//   ....[1]....
        /*02fc*/ 	.word	0x00001010


	//   ....[2]....
        /*0300*/ 	.word	0x000069c0


	//   ....[3]....
        /*0304*/ 	.word	0x00006ff0


	//   ....[4]....
        /*0308*/ 	.word	0x000082c0


	//----- nvinfo : EIATTR_MAX_THREADS
	.align		4
.L_30:
        /*030c*/ 	.byte	0x04, 0x05
        /*030e*/ 	.short	(.L_32 - .L_31)
.L_31:
        /*0310*/ 	.word	0x00000180
        /*0314*/ 	.word	0x00000001
        /*0318*/ 	.word	0x00000001


	//----- nvinfo : EIATTR_CRS_STACK_SIZE
	.align		4
.L_32:
        /*031c*/ 	.byte	0x04, 0x1e
        /*031e*/ 	.short	(.L_34 - .L_33)
.L_33:
        /*0320*/ 	.word	0x00000000


	//----- nvinfo : EIATTR_CBANK_PARAM_SIZE
	.align		4
.L_34:
        /*0324*/ 	.byte	0x03, 0x19
        /*0326*/ 	.short	0x0570


	//----- nvinfo : EIATTR_PARAM_CBANK
	.align		4
        /*0328*/ 	.byte	0x04, 0x0a
        /*032a*/ 	.short	(.L_36 - .L_35)
	.align		4
.L_35:
        /*032c*/ 	.word	index@(.nv.constant0._ZN7cutlass13device_kernelINS_4gemm6kernel13GemmUniversalIN4cute5tupleIJiiiiEEENS1_10collective13CollectiveMmaINS1_40MainloopSm90TmaGmmaWarpSpecializedSparseILi8ENS5_IJNS4_1CILi1EEESB_SB_EEENS1_35KernelTmaWarpSpecializedCooperativeEEENS5_IJNSA_ILi256EEENSA_ILi64EEENSA_ILi128EEEEEEaNS5_IJNS4_6LayoutINS5_IJiNS5_IJNSA_ILi2EEEiEEEiEEENS5_IJlNS5_IJSB_SK_EEElEEEEENSJ_INS5_IJNS5_IJSG_iEEENS5_IJSH_iEEEiEEENS5_IJNS5_IJSH_NSA_ILi8192EEEEEENS5_IJSB_lEEElEEEEEEEEaNS5_IJlSB_lEEENS4_8TiledMMAINS4_8MMA_AtomIJNS4_4SM904GMMA6SPARSE27GMMA_64x64x64_S32S8S8_SS_TNILNS13_9SparseSelE0EEEEEENSJ_INS5_IJSK_SB_SB_EEENS5_IJSB_NSA_ILi0EEES1A_EEEEENS5_IJNS4_10UnderscoreES1D_S1D_EEEEENS4_13SM90_TMA_LOADENS4_14ComposedLayoutINS4_7SwizzleILi2ELi4ELi3EEENS4_25smem_sparse_ptr_flag_bitsILi2ELi8EEENSJ_INS5_IJNS5_IJSB_NSA_ILi8EEEEEENS5_IJSK_SG_EEEEEENS5_IJNS5_IJS1A_SH_EEESN_EEEEEEEvNS4_8identityES1G_NS1H_INS1I_ILi3ELi4ELi3EEENS4_18smem_ptr_flag_bitsILi8EEENSJ_INS5_IJS1M_SH_EEENS5_IJSH_SB_EEEEEEEvS1U_EENS_8epilogue10collective6detail29Sm90TmaWarpSpecializedAdapterINS24_15DefaultEpilogueIiNS5_IJSB_llEEES28_NS23_6thread17LinearCombinationIiLi1EiiLNS29_9ScaleType4KindE0ELNS_15FloatRoundStyleE2EiEENS1_15EpilogueDefaultEEEEEvvEEEEvNT_6ParamsE)
        /*0330*/ 	.short	0x0210
        /*0332*/ 	.short	0x0570


	//----- nvinfo : EIATTR_SW_WAR
	.align		4
.L_36:
        /*0334*/ 	.byte	0x04, 0x36
        /*0336*/ 	.short	(.L_38 - .L_37)
.L_37:
        /*0338*/ 	.word	0x00000008
.L_38:


//--------------------- .nv.callgraph             --------------------------
	.section	.nv.callgraph,"",@"SHT_CUDA_CALLGRAPH"
	.align	4
	.sectionentsize	8
	.align		4
        /*0000*/ 	.word	0x00000000
	.align		4
        /*0004*/ 	.word	0xffffffff
	.align		4
        /*0008*/ 	.word	0x00000000
	.align		4
        /*000c*/ 	.word	0xfffffffe
	.align		4
        /*0010*/ 	.word	0x00000000
	.align		4
        /*0014*/ 	.word	0xfffffffd
	.align		4
        /*0018*/ 	.word	0x00000000
	.align		4
        /*001c*/ 	.word	0xfffffffc


//--------------------- .nv.constant4             --------------------------
	.section	.nv.constant4,"a",@progbits
	.align	8
	.align		8
.nv.constant4:
        /*0000*/ 	.dword	_ZN39_INTERNAL_88c21c8b_4_k_cu_2ea970fa_27504cuda3std3__45__cpo5beginE
	.align		8
        /*0008*/ 	.dword	_ZN39_INTERNAL_88c21c8b_4_k_cu_2ea970fa_27504cuda3std3__45__cpo3endE
	.align		8
        /*0010*/ 	.dword	_ZN39_INTERNAL_88c21c8b_4_k_cu_2ea970fa_27504cuda3std3__45__cpo6cbeginE
	.align		8
        /*0018*/ 	.dword	_ZN39_INTERNAL_88c21c8b_4_k_cu_2ea970fa_27504cuda3std3__45__cpo4cendE
	.align		8
        /*0020*/ 	.dword	_ZN39_INTERNAL_88c21c8b_4_k_cu_2ea970fa_27504cuda3std3__441_GLOBAL__N__88c21c8b_4_k_cu_2ea970fa_27506ignoreE
	.align		8
        /*0028*/ 	.dword	_ZN39_INTERNAL_88c21c8b_4_k_cu_2ea970fa_27504cuda3std3__419piecewise_constructE
	.align		8
        /*0030*/ 	.dword	_ZN39_INTERNAL_88c21c8b_4_k_cu_2ea970fa_27504cuda3std3__48in_placeE
	.align		8
        /*0038*/ 	.dword	_ZN39_INTERNAL_88c21c8b_4_k_cu_2ea970fa_27504cuda3std6ranges3__45__cpo4swapE
	.align		8
        /*0040*/ 	.dword	_ZN39_INTERNAL_88c21c8b_4_k_cu_2ea970fa_27504cuda3std6ranges3__45__cpo9iter_moveE
	.align		8
        /*0048*/ 	.dword	_ZN39_INTERNAL_88c21c8b_4_k_cu_2ea970fa_27504cute7productE
	.align		8
        /*0050*/ 	.dword	_ZN39_INTERNAL_88c21c8b_4_k_cu_2ea970fa_27504cute1_E


//--------------------- .text._ZN7cutlass13device_kernelINS_4gemm6kernel13GemmUniversalIN4cute5tupleIJiiiiEEENS1_10collective13CollectiveMmaINS1_40MainloopSm90TmaGmmaWarpSpecializedSparseILi8ENS5_IJNS4_1CILi1EEESB_SB_EEENS1_35KernelTmaWarpSpecializedCooperativeEEENS5_IJNSA_ILi256EEENSA_ILi64EEENSA_ILi128EEEEEEaNS5_IJNS4_6LayoutINS5_IJiNS5_IJNSA_ILi2EEEiEEEiEEENS5_IJlNS5_IJSB_SK_EEElEEEEENSJ_INS5_IJNS5_IJSG_iEEENS5_IJSH_iEEEiEEENS5_IJNS5_IJSH_NSA_ILi8192EEEEEENS5_IJSB_lEEElEEEEEEEEaNS5_IJlSB_lEEENS4_8TiledMMAINS4_8MMA_AtomIJNS4_4SM904GMMA6SPARSE27GMMA_64x64x64_S32S8S8_SS_TNILNS13_9SparseSelE0EEEEEENSJ_INS5_IJSK_SB_SB_EEENS5_IJSB_NSA_ILi0EEES1A_EEEEENS5_IJNS4_10UnderscoreES1D_S1D_EEEEENS4_13SM90_TMA_LOADENS4_14ComposedLayoutINS4_7SwizzleILi2ELi4ELi3EEENS4_25smem_sparse_ptr_flag_bitsILi2ELi8EEENSJ_INS5_IJNS5_IJSB_NSA_ILi8EEEEEENS5_IJSK_SG_EEEEEENS5_IJNS5_IJS1A_SH_EEESN_EEEEEEEvNS4_8identityES1G_NS1H_INS1I_ILi3ELi4ELi3EEENS4_18smem_ptr_flag_bitsILi8EEENSJ_INS5_IJS1M_SH_EEENS5_IJSH_SB_EEEEEEEvS1U_EENS_8epilogue10collective6detail29Sm90TmaWarpSpecializedAdapterINS24_15DefaultEpilogueIiNS5_IJSB_llEEES28_NS23_6thread17LinearCombinationIiLi1EiiLNS29_9ScaleType4KindE0ELNS_15FloatRoundStyleE2EiEENS1_15EpilogueDefaultEEEEEvvEEEEvNT_6ParamsE --------------------------
	.section	.text._ZN7cutlass13device_kernelINS_4gemm6kernel13GemmUniversalIN4cute5tupleIJiiiiEEENS1_10collective13CollectiveMmaINS1_40MainloopSm90TmaGmmaWarpSpecializedSparseILi8ENS5_IJNS4_1CILi1EEESB_SB_EEENS1_35KernelTmaWarpSpecializedCooperativeEEENS5_IJNSA_ILi256EEENSA_ILi64EEENSA_ILi128EEEEEEaNS5_IJNS4_6LayoutINS5_IJiNS5_IJNSA_ILi2EEEiEEEiEEENS5_IJlNS5_IJSB_SK_EEElEEEEENSJ_INS5_IJNS5_IJSG_iEEENS5_IJSH_iEEEiEEENS5_IJNS5_IJSH_NSA_ILi8192EEEEEENS5_IJSB_lEEElEEEEEEEEaNS5_IJlSB_lEEENS4_8TiledMMAINS4_8MMA_AtomIJNS4_4SM904GMMA6SPARSE27GMMA_64x64x64_S32S8S8_SS_TNILNS13_9SparseSelE0EEEEEENSJ_INS5_IJSK_SB_SB_EEENS5_IJSB_NSA_ILi0EEES1A_EEEEENS5_IJNS4_10UnderscoreES1D_S1D_EEEEENS4_13SM90_TMA_LOADENS4_14ComposedLayoutINS4_7SwizzleILi2ELi4ELi3EEENS4_25smem_sparse_ptr_flag_bitsILi2ELi8EEENSJ_INS5_IJNS5_IJSB_NSA_ILi8EEEEEENS5_IJSK_SG_EEEEEENS5_IJNS5_IJS1A_SH_EEESN_EEEEEEEvNS4_8identityES1G_NS1H_INS1I_ILi3ELi4ELi3EEENS4_18smem_ptr_flag_bitsILi8EEENSJ_INS5_IJS1M_SH_EEENS5_IJSH_SB_EEEEEEEvS1U_EENS_8epilogue10collective6detail29Sm90TmaWarpSpecializedAdapterINS24_15DefaultEpilogueIiNS5_IJSB_llEEES28_NS23_6thread17LinearCombinationIiLi1EiiLNS29_9ScaleType4KindE0ELNS_15FloatRoundStyleE2EiEENS1_15EpilogueDefaultEEEEEvvEEEEvNT_6ParamsE,"ax",@progbits
	.align	128
.text._ZN7cutlass13device_kernelINS_4gemm6kernel13GemmUniversalIN4cute5tupleIJiiiiEEENS1_10collective13CollectiveMmaINS1_40MainloopSm90TmaGmmaWarpSpecializedSparseILi8ENS5_IJNS4_1CILi1EEESB_SB_EEENS1_35KernelTmaWarpSpecializedCooperativeEEENS5_IJNSA_ILi256EEENSA_ILi64EEENSA_ILi128EEEEEEaNS5_IJNS4_6LayoutINS5_IJiNS5_IJNSA_ILi2EEEiEEEiEEENS5_IJlNS5_IJSB_SK_EEElEEEEENSJ_INS5_IJNS5_IJSG_iEEENS5_IJSH_iEEEiEEENS5_IJNS5_IJSH_NSA_ILi8192EEEEEENS5_IJSB_lEEElEEEEEEEEaNS5_IJlSB_lEEENS4_8TiledMMAINS4_8MMA_AtomIJNS4_4SM904GMMA6SPARSE27GMMA_64x64x64_S32S8S8_SS_TNILNS13_9SparseSelE0EEEEEENSJ_INS5_IJSK_SB_SB_EEENS5_IJSB_NSA_ILi0EEES1A_EEEEENS5_IJNS4_10UnderscoreES1D_S1D_EEEEENS4_13SM90_TMA_LOADENS4_14ComposedLayoutINS4_7SwizzleILi2ELi4ELi3EEENS4_25smem_sparse_ptr_flag_bitsILi2ELi8EEENSJ_INS5_IJNS5_IJSB_NSA_ILi8EEEEEENS5_IJSK_SG_EEEEEENS5_IJNS5_IJS1A_SH_EEESN_EEEEEEEvNS4_8identityES1G_NS1H_INS1I_ILi3ELi4ELi3EEENS4_18smem_ptr_flag_bitsILi8EEENSJ_INS5_IJS1M_SH_EEENS5_IJSH_SB_EEEEEEEvS1U_EENS_8epilogue10collective6detail29Sm90TmaWarpSpecializedAdapterINS24_15DefaultEpilogueIiNS5_IJSB_llEEES28_NS23_6thread17LinearCombinationIiLi1EiiLNS29_9ScaleType4KindE0ELNS_15FloatRoundStyleE2EiEENS1_15EpilogueDefaultEEEEEvvEEEEvNT_6ParamsE:
        .type           _ZN7cutlass13device_kernelINS_4gemm6kernel13GemmUniversalIN4cute5tupleIJiiiiEEENS1_10collective13CollectiveMmaINS1_40MainloopSm90TmaGmmaWarpSpecializedSparseILi8ENS5_IJNS4_1CILi1EEESB_SB_EEENS1_35KernelTmaWarpSpecializedCooperativeEEENS5_IJNSA_ILi256EEENSA_ILi64EEENSA_ILi128EEEEEEaNS5_IJNS4_6LayoutINS5_IJiNS5_IJNSA_ILi2EEEiEEEiEEENS5_IJlNS5_IJSB_SK_EEElEEEEENSJ_INS5_IJNS5_IJSG_iEEENS5_IJSH_iEEEiEEENS5_IJNS5_IJSH_NSA_ILi8192EEEEEENS5_IJSB_lEEElEEEEEEEEaNS5_IJlSB_lEEENS4_8TiledMMAINS4_8MMA_AtomIJNS4_4SM904GMMA6SPARSE27GMMA_64x64x64_S32S8S8_SS_TNILNS13_9SparseSelE0EEEEEENSJ_INS5_IJSK_SB_SB_EEENS5_IJSB_NSA_ILi0EEES1A_EEEEENS5_IJNS4_10UnderscoreES1D_S1D_EEEEENS4_13SM90_TMA_LOADENS4_14ComposedLayoutINS4_7SwizzleILi2ELi4ELi3EEENS4_25smem_sparse_ptr_flag_bitsILi2ELi8EEENSJ_INS5_IJNS5_IJSB_NSA_ILi8EEEEEENS5_IJSK_SG_EEEEEENS5_IJNS5_IJS1A_SH_EEESN_EEEEEEEvNS4_8identityES1G_NS1H_INS1I_ILi3ELi4ELi3EEENS4_18smem_ptr_flag_bitsILi8EEENSJ_INS5_IJS1M_SH_EEENS5_IJSH_SB_EEEEEEEvS1U_EENS_8epilogue10collective6detail29Sm90TmaWarpSpecializedAdapterINS24_15DefaultEpilogueIiNS5_IJSB_llEEES28_NS23_6thread17LinearCombinationIiLi1EiiLNS29_9ScaleType4KindE0ELNS_15FloatRoundStyleE2EiEENS1_15EpilogueDefaultEEEEEvvEEEEvNT_6ParamsE,@function
        .size           _ZN7cutlass13device_kernelINS_4gemm6kernel13GemmUniversalIN4cute5tupleIJiiiiEEENS1_10collective13CollectiveMmaINS1_40MainloopSm90TmaGmmaWarpSpecializedSparseILi8ENS5_IJNS4_1CILi1EEESB_SB_EEENS1_35KernelTmaWarpSpecializedCooperativeEEENS5_IJNSA_ILi256EEENSA_ILi64EEENSA_ILi128EEEEEEaNS5_IJNS4_6LayoutINS5_IJiNS5_IJNSA_ILi2EEEiEEEiEEENS5_IJlNS5_IJSB_SK_EEElEEEEENSJ_INS5_IJNS5_IJSG_iEEENS5_IJSH_iEEEiEEENS5_IJNS5_IJSH_NSA_ILi8192EEEEEENS5_IJSB_lEEElEEEEEEEEaNS5_IJlSB_lEEENS4_8TiledMMAINS4_8MMA_AtomIJNS4_4SM904GMMA6SPARSE27GMMA_64x64x64_S32S8S8_SS_TNILNS13_9SparseSelE0EEEEEENSJ_INS5_IJSK_SB_SB_EEENS5_IJSB_NSA_ILi0EEES1A_EEEEENS5_IJNS4_10UnderscoreES1D_S1D_EEEEENS4_13SM90_TMA_LOADENS4_14ComposedLayoutINS4_7SwizzleILi2ELi4ELi3EEENS4_25smem_sparse_ptr_flag_bitsILi2ELi8EEENSJ_INS5_IJNS5_IJSB_NSA_ILi8EEEEEENS5_IJSK_SG_EEEEEENS5_IJNS5_IJS1A_SH_EEESN_EEEEEEEvNS4_8identityES1G_NS1H_INS1I_ILi3ELi4ELi3EEENS4_18smem_ptr_flag_bitsILi8EEENSJ_INS5_IJS1M_SH_EEENS5_IJSH_SB_EEEEEEEvS1U_EENS_8epilogue10collective6detail29Sm90TmaWarpSpecializedAdapterINS24_15DefaultEpilogueIiNS5_IJSB_llEEES28_NS23_6thread17LinearCombinationIiLi1EiiLNS29_9ScaleType4KindE0ELNS_15FloatRoundStyleE2EiEENS1_15EpilogueDefaultEEEEEvvEEEEvNT_6ParamsE,(.L_x_182 - _ZN7cutlass13device_kernelINS_4gemm6kernel13GemmUniversalIN4cute5tupleIJiiiiEEENS1_10collective13CollectiveMmaINS1_40MainloopSm90TmaGmmaWarpSpecializedSparseILi8ENS5_IJNS4_1CILi1EEESB_SB_EEENS1_35KernelTmaWarpSpecializedCooperativeEEENS5_IJNSA_ILi256EEENSA_ILi64EEENSA_ILi128EEEEEEaNS5_IJNS4_6LayoutINS5_IJiNS5_IJNSA_ILi2EEEiEEEiEEENS5_IJlNS5_IJSB_SK_EEElEEEEENSJ_INS5_IJNS5_IJSG_iEEENS5_IJSH_iEEEiEEENS5_IJNS5_IJSH_NSA_ILi8192EEEEEENS5_IJSB_lEEElEEEEEEEEaNS5_IJlSB_lEEENS4_8TiledMMAINS4_8MMA_AtomIJNS4_4SM904GMMA6SPARSE27GMMA_64x64x64_S32S8S8_SS_TNILNS13_9SparseSelE0EEEEEENSJ_INS5_IJSK_SB_SB_EEENS5_IJSB_NSA_ILi0EEES1A_EEEEENS5_IJNS4_10UnderscoreES1D_S1D_EEEEENS4_13SM90_TMA_LOADENS4_14ComposedLayoutINS4_7SwizzleILi2ELi4ELi3EEENS4_25smem_sparse_ptr_flag_bitsILi2ELi8EEENSJ_INS5_IJNS5_IJSB_NSA_ILi8EEEEEENS5_IJSK_SG_EEEEEENS5_IJNS5_IJS1A_SH_EEESN_EEEEEEEvNS4_8identityES1G_NS1H_INS1I_ILi3ELi4ELi3EEENS4_18smem_ptr_flag_bitsILi8EEENSJ_INS5_IJS1M_SH_EEENS5_IJSH_SB_EEEEEEEvS1U_EENS_8epilogue10collective6detail29Sm90TmaWarpSpecializedAdapterINS24_15DefaultEpilogueIiNS5_IJSB_llEEES28_NS23_6thread17LinearCombinationIiLi1EiiLNS29_9ScaleType4KindE0ELNS_15FloatRoundStyleE2EiEENS1_15EpilogueDefaultEEEEEvvEEEEvNT_6ParamsE)
        .other          _ZN7cutlass13device_kernelINS_4gemm6kernel13GemmUniversalIN4cute5tupleIJiiiiEEENS1_10collective13CollectiveMmaINS1_40MainloopSm90TmaGmmaWarpSpecializedSparseILi8ENS5_IJNS4_1CILi1EEESB_SB_EEENS1_35KernelTmaWarpSpecializedCooperativeEEENS5_IJNSA_ILi256EEENSA_ILi64EEENSA_ILi128EEEEEEaNS5_IJNS4_6LayoutINS5_IJiNS5_IJNSA_ILi2EEEiEEEiEEENS5_IJlNS5_IJSB_SK_EEElEEEEENSJ_INS5_IJNS5_IJSG_iEEENS5_IJSH_iEEEiEEENS5_IJNS5_IJSH_NSA_ILi8192EEEEEENS5_IJSB_lEEElEEEEEEEEaNS5_IJlSB_lEEENS4_8TiledMMAINS4_8MMA_AtomIJNS4_4SM904GMMA6SPARSE27GMMA_64x64x64_S32S8S8_SS_TNILNS13_9SparseSelE0EEEEEENSJ_INS5_IJSK_SB_SB_EEENS5_IJSB_NSA_ILi0EEES1A_EEEEENS5_IJNS4_10UnderscoreES1D_S1D_EEEEENS4_13SM90_TMA_LOADENS4_14ComposedLayoutINS4_7SwizzleILi2ELi4ELi3EEENS4_25smem_sparse_ptr_flag_bitsILi2ELi8EEENSJ_INS5_IJNS5_IJSB_NSA_ILi8EEEEEENS5_IJSK_SG_EEEEEENS5_IJNS5_IJS1A_SH_EEESN_EEEEEEEvNS4_8identityES1G_NS1H_INS1I_ILi3ELi4ELi3EEENS4_18smem_ptr_flag_bitsILi8EEENSJ_INS5_IJS1M_SH_EEENS5_IJSH_SB_EEEEEEEvS1U_EENS_8epilogue10collective6detail29Sm90TmaWarpSpecializedAdapterINS24_15DefaultEpilogueIiNS5_IJSB_llEEES28_NS23_6thread17LinearCombinationIiLi1EiiLNS29_9ScaleType4KindE0ELNS_15FloatRoundStyleE2EiEENS1_15EpilogueDefaultEEEEEvvEEEEvNT_6ParamsE,@"STO_CUDA_ENTRY STV_DEFAULT"
_ZN7cutlass13device_kernelINS_4gemm6kernel13GemmUniversalIN4cute5tupleIJiiiiEEENS1_10collective13CollectiveMmaINS1_40MainloopSm90TmaGmmaWarpSpecializedSparseILi8ENS5_IJNS4_1CILi1EEESB_SB_EEENS1_35KernelTmaWarpSpecializedCooperativeEEENS5_IJNSA_ILi256EEENSA_ILi64EEENSA_ILi128EEEEEEaNS5_IJNS4_6LayoutINS5_IJiNS5_IJNSA_ILi2EEEiEEEiEEENS5_IJlNS5_IJSB_SK_EEElEEEEENSJ_INS5_IJNS5_IJSG_iEEENS5_IJSH_iEEEiEEENS5_IJNS5_IJSH_NSA_ILi8192EEEEEENS5_IJSB_lEEElEEEEEEEEaNS5_IJlSB_lEEENS4_8TiledMMAINS4_8MMA_AtomIJNS4_4SM904GMMA6SPARSE27GMMA_64x64x64_S32S8S8_SS_TNILNS13_9SparseSelE0EEEEEENSJ_INS5_IJSK_SB_SB_EEENS5_IJSB_NSA_ILi0EEES1A_EEEEENS5_IJNS4_10UnderscoreES1D_S1D_EEEEENS4_13SM90_TMA_LOADENS4_14ComposedLayoutINS4_7SwizzleILi2ELi4ELi3EEENS4_25smem_sparse_ptr_flag_bitsILi2ELi8EEENSJ_INS5_IJNS5_IJSB_NSA_ILi8EEEEEENS5_IJSK_SG_EEEEEENS5_IJNS5_IJS1A_SH_EEESN_EEEEEEEvNS4_8identityES1G_NS1H_INS1I_ILi3ELi4ELi3EEENS4_18smem_ptr_flag_bitsILi8EEENSJ_INS5_IJS1M_SH_EEENS5_IJSH_SB_EEEEEEEvS1U_EENS_8epilogue10collective6detail29Sm90TmaWarpSpecializedAdapterINS24_15DefaultEpilogueIiNS5_IJSB_llEEES28_NS23_6thread17LinearCombinationIiLi1EiiLNS29_9ScaleType4KindE0ELNS_15FloatRoundStyleE2EiEENS1_15EpilogueDefaultEEEEEvvEEEEvNT_6ParamsE:
[----:B------:R-:W-:Y:S01]  /*0000*/  LDC R1, c[0x0][0x28] ;  /* 0x00000a00ff017b82 */ /* 0x000fe20000000800 */
[----:B------:R-:W0:Y:S01]  /*0010*/  S2R R6, SR_TID.X ;  /* 0x0000000000067919 */ /* 0x000e220000002100 */
[----:B------:R-:W-:Y:S01]  /*0020*/  ELECT P0, URZ, PT ;  /* 0x00000000003f782f */ /* 0x000fe20003800000 */
[----:B------:R-:W-:Y:S01]  /*0030*/  BSSY B0, `(.L_x_0) ;  /* 0x0000012000007945 */ /* 0x000fe20003800000 */
[--C-:B0-----:R-:W-:Y:S02]  /*0040*/  SHF.R.U32.HI R2, RZ, 0x5, R6.reuse ;  /* 0x00000005ff027819 */ /* 0x101fe40000011606 */
[----:B------:R-:W-:-:S03]  /*0050*/  SHF.R.U32.HI R18, RZ, 0x7, R6 ;  /* 0x00000007ff127819 */ /* 0x000fc60000011606 */
[----:B------:R-:W0:Y:S04]  /*0060*/  SHFL.IDX PT, R5, R2, RZ, 0x1f ;  /* 0x00001fff02057589 */ /* 0x000e2800000e0000 */
[----:B------:R1:W2:Y:S01]  /*0070*/  SHFL.IDX PT, R7, R18, RZ, 0x1f ;  /* 0x00001fff12077589 */ /* 0x0002a200000e0000 */
[----:B0-----:R-:W-:-:S13]  /*0080*/  ISETP.NE.OR P0, PT, R5, RZ, !P0 ;  /* 0x000000ff0500720c */ /* 0x001fda0004705670 */
[----:B-12---:R-:W-:Y:S05]  /*0090*/  @P0 BRA `(.L_x_1) ;  /* 0x00000000002c0947 */ /* 0x006fea0003800000 */
[----:B------:R-:W-:Y:S02]  /*00a0*/  ULDC.64 UR4, c[0x0][0x198] ;  /* 0x0000660000047ab9 */ /* 0x000fe40000000a00 */
[----:B------:R-:W-:Y:S02]  /*00b0*/  UIADD3 UR6, UP0, UR4, 0xf0, URZ ;  /* 0x000000f004067890 */ /* 0x000fe4000ff1e03f */
[----:B------:R-:W-:Y:S02]  /*00c0*/  UIADD3 UR8, UP1, UR4, 0x1f0, URZ ;  /* 0x000001f004087890 */ /* 0x000fe4000ff3e03f */
[----:B------:R-:W-:Y:S02]  /*00d0*/  UIADD3 UR4, UP2, UR4, 0x2f0, URZ ;  /* 0x000002f004047890 */ /* 0x000fe4000ff5e03f */
[----:B------:R-:W-:Y:S02]  /*00e0*/  UIADD3.X UR7, URZ, UR5, URZ, UP0, !UPT ;  /* 0x000000053f077290 */ /* 0x000fe400087fe43f */
[----:B------:R-:W-:-:S02]  /*00f0*/  UIADD3.X UR9, URZ, UR5, URZ, UP1, !UPT ;  /* 0x000000053f097290 */ /* 0x000fc40008ffe43f */
[----:B------:R-:W-:-:S05]  /*0100*/  UIADD3.X UR5, URZ, UR5, URZ, UP2, !UPT ;  /* 0x000000053f057290 */ /* 0x000fca00097fe43f */
[----:B------:R0:W-:Y:S02]  /*0110*/  UTMACCTL.PF [UR6] ;  /* 0x00000000060079b9 */ /* 0x0001e40008040000 */
[----:B------:R0:W-:Y:S02]  /*0120*/  UTMACCTL.PF [UR8] ;  /* 0x00000000080079b9 */ /* 0x0001e40008040000 */
[----:B------:R0:W-:Y:S02]  /*0130*/  UTMACCTL.PF [UR4] ;  /* 0x00000000040079b9 */ /* 0x0001e40008040000 */
[----:B0-----:R-:W-:Y:S01]  /*0140*/  NOP ;  /* 0x0000000000007918 */ /* 0x001fe20000000000 */
.L_x_1:
[----:B------:R-:W-:Y:S05]  /*0150*/  BSYNC B0 ;  /* 0x0000000000007941 */ /* 0x000fea0003800000 */
.L_x_0:
[----:B------:R-:W0:Y:S02]  /*0160*/  SHFL.IDX PT, R0, R2, RZ, 0x1f ;  /* 0x00001fff02007589 */ /* 0x000e2400000e0000 */
[----:B0-----:R-:W-:-:S13]  /*0170*/  ISETP.NE.AND P0, PT, R0, RZ, PT ;  /* 0x000000ff0000720c */ /* 0x001fda0003f05270 */
[----:B------:R-:W-:Y:S05]  /*0180*/  @P0 BRA `(.L_x_2) ;  /* 0x0000000000840947 */ /* 0x000fea0003800000 */
[----:B------:R-:W-:Y:S01]  /*0190*/  ELECT P0, URZ, PT ;  /* 0x00000000003f782f */ /* 0x000fe20003800000 */
[----:B------:R-:W-:-:S12]  /*01a0*/  BSSY B0, `(.L_x_2) ;  /* 0x000001f000007945 */ /* 0x000fd80003800000 */
[----:B------:R-:W-:Y:S05]  /*01b0*/  @!P0 BRA `(.L_x_3) ;  /* 0x0000000000748947 */ /* 0x000fea0003800000 */
[----:B------:R-:W0:Y:S01]  /*01c0*/  S2UR UR8, SR_CgaCtaId ;  /* 0x00000000000879c3 */ /* 0x000e220000008800 */
[----:B------:R-:W-:Y:S01]  /*01d0*/  UMOV UR4, 0x400 ;  /* 0x0000040000047882 */ /* 0x000fe20000000000 */
[----:B------:R-:W-:Y:S01]  /*01e0*/  UMOV UR5, 0x1 ;  /* 0x0000000100057882 */ /* 0x000fe20000000000 */
[----:B------:R-:W-:Y:S02]  /*01f0*/  UMOV UR6, 0x100 ;  /* 0x0000010000067882 */ /* 0x000fe40000000000 */
[----:B------:R-:W-:-:S04]  /*0200*/  UIADD3 UR6, -UR6, 0x100000, URZ ;  /* 0x0010000006067890 */ /* 0x000fc8000fffe13f */
[----:B------:R-:W-:Y:S02]  /*0210*/  USHF.L.U32 UR7, UR6, 0xb, URZ ;  /* 0x0000000b06077899 */ /* 0x000fe4000800063f */
[----:B------:R-:W-:Y:S02]  /*0220*/  USHF.L.U32 UR6, UR6, 0x1, URZ ;  /* 0x0000000106067899 */ /* 0x000fe4000800063f */
[----:B0-----:R-:W-:Y:S02]  /*0230*/  ULEA UR8, UR8, UR4, 0x18 ;  /* 0x0000000408087291 */ /* 0x001fe4000f8ec03f */
[----:B------:R-:W-:-:S04]  /*0240*/  UIADD3 UR4, -UR5, 0x100000, URZ ;  /* 0x0010000005047890 */ /* 0x000fc8000fffe13f */
[----:B------:R-:W-:Y:S02]  /*0250*/  USHF.L.U32 UR5, UR4, 0xb, URZ ;  /* 0x0000000b04057899 */ /* 0x000fe4000800063f */
[----:B------:R-:W-:Y:S01]  /*0260*/  USHF.L.U32 UR4, UR4, 0x1, URZ ;  /* 0x0000000104047899 */ /* 0x000fe2000800063f */
[----:B------:R-:W0:Y:S11]  /*0270*/  FENCE.VIEW.ASYNC.S ;  /* 0x00000000000073c6 */ /* 0x000e360000000000 */
[----:B0-----:R0:W1:Y:S01]  /*0280*/  SYNCS.EXCH.64 URZ, [UR8], UR4 ;  /* 0x00000004083f75b2 */ /* 0x0010620008000100 */
[----:B------:R0:W2:Y:S01]  /*0290*/  SYNCS.EXCH.64 URZ, [UR8+0x40], UR6 ;  /* 0x00004006083f75b2 */ /* 0x0000a20008000100 */
[----:B------:R0:W3:Y:S01]  /*02a0*/  SYNCS.EXCH.64 URZ, [UR8+0x8], UR4 ;  /* 0x00000804083f75b2 */ /* 0x0000e20008000100 */
[----:B------:R0:W4:Y:S01]  /*02b0*/  SYNCS.EXCH.64 URZ, [UR8+0x48], UR6 ;  /* 0x00004806083f75b2 */ /* 0x0001220008000100 */
[----:B------:R0:W0:Y:S01]  /*02c0*/  SYNCS.EXCH.64 URZ, [UR8+0x10], UR4 ;  /* 0x00001004083f75b2 */ /* 0x0000220008000100 */
        /* <DEDUP_REMOVED lines=11> */
[----:B------:R-:W-:Y:S01]  /*0380*/  NOP ;  /* 0x0000000000007918 */ /* 0x000fe20000000000 */
.L_x_3:
[----:B0-----:R-:W-:Y:S05]  /*0390*/  BSYNC B0 ;  /* 0x0000000000007941 */ /* 0x001fea0003800000 */
.L_x_2:
[----:B------:R-:W0:Y:S01]  /*03a0*/  SHFL.IDX PT, R2, R2, RZ, 0x1f ;  /* 0x00001fff02027589 */ /* 0x000e2200000e0000 */
[----:B------:R-:W-:Y:S01]  /*03b0*/  ELECT P0, URZ, PT ;  /* 0x00000000003f782f */ /* 0x000fe20003800000 */
[----:B------:R-:W5:Y:S01]  /*03c0*/  LDC R0, c[0x0][0x75c] ;  /* 0x0001d700ff007b82 */ /* 0x000f620000000800 */
[----:B------:R-:W-:Y:S01]  /*03d0*/  UMOV UR4, 0x20 ;  /* 0x0000002000047882 */ /* 0x000fe20000000000 */
[----:B------:R-:W1:Y:S01]  /*03e0*/  S2R R11, SR_CTAID.Y ;  /* 0x00000000000b7919 */ /* 0x000e620000002600 */
[----:B------:R-:W-:Y:S01]  /*03f0*/  NOP ;  /* 0x0000000000007918 */ /* 0x000fe20000000000 */
[----:B------:R-:W-:Y:S01]  /*0400*/  NOP ;  /* 0x0000000000007918 */ /* 0x000fe20000000000 */
[C---:B------:R-:W-:Y:S01]  /*0410*/  ISETP.NE.AND P2, PT, R7.reuse, RZ, PT ;  /* 0x000000ff0700720c */ /* 0x040fe20003f45270 */
[----:B------:R-:W2:Y:S01]  /*0420*/  S2R R8, SR_CTAID.X ;  /* 0x0000000000087919 */ /* 0x000ea20000002500 */
[----:B------:R-:W-:Y:S01]  /*0430*/  VIADD R10, R7, 0xffffffff ;  /* 0xffffffff070a7836 */ /* 0x000fe20000000000 */
[----:B------:R-:W-:-:S02]  /*0440*/  LOP3.LUT R130, R130, 0xfffff7ff, RZ, 0xc0, !PT ;  /* 0xfffff7ff82827812 */ /* 0x000fc400078ec0ff */
[----:B0-----:R-:W-:Y:S02]  /*0450*/  ISETP.NE.OR P0, PT, R2, RZ, !P0 ;  /* 0x000000ff0200720c */ /* 0x001fe40004705670 */
[----:B-----5:R-:W-:Y:S02]  /*0460*/  ISETP.NE.AND P3, PT, R0, 0x1, PT ;  /* 0x000000010000780c */ /* 0x020fe40003f65270 */
[----:B------:R-:W-:-:S04]  /*0470*/  SHF.R.S32.HI R2, RZ, 0x1f, R5 ;  /* 0x0000001fff027819 */ /* 0x000fc80000011405 */
[----:B------:R-:W-:-:S04]  /*0480*/  LEA.HI R4, R2, R5, RZ, 0x2 ;  /* 0x0000000502047211 */ /* 0x000fc800078f10ff */
[----:B------:R-:W-:Y:S01]  /*0490*/  LOP3.LUT R4, R4, 0xfffffffc, RZ, 0xc0, !PT ;  /* 0xfffffffc04047812 */ /* 0x000fe200078ec0ff */
[----:B------:R-:W-:Y:S01]  /*04a0*/  VOTEU.ALL UP0, P0 ;  /* 0x00000000003f7886 */ /* 0x000fe20000000000 */
[----:B------:R-:W-:Y:S01]  /*04b0*/  VOTEU.ALL UP1, P0 ;  /* 0x00000000003f7886 */ /* 0x000fe20000020000 */
[----:B------:R-:W2:Y:S01]  /*04c0*/  @P3 LDC R9, c[0x0][0x10] ;  /* 0x00000400ff093b82 */ /* 0x000ea20000000800 */
[----:B-1----:R-:W-:Y:S01]  /*04d0*/  @P3 IMAD.MOV.U32 R2, RZ, RZ, R11 ;  /* 0x000000ffff023224 */ /* 0x002fe200078e000b */
[----:B------:R-:W-:Y:S01]  /*04e0*/  @P3 LOP3.LUT R130, R130, 0x800, RZ, 0xfc, !PT ;  /* 0x0000080082823812 */ /* 0x000fe200078efcff */
[----:B------:R-:W-:Y:S01]  /*04f0*/  @!UP0 UMOV UR6, 0x400 ;  /* 0x0000040000068882 */ /* 0x000fe20000000000 */
[----:B------:R-:W-:-:S04]  /*0500*/  @!UP0 UIADD3 UR4, -UR4, 0x100000, URZ ;  /* 0x0010000004048890 */ /* 0x000fc8000fffe13f */
[----:B------:R-:W-:Y:S02]  /*0510*/  @!UP0 USHF.L.U32 UR5, UR4, 0xb, URZ ;  /* 0x0000000b04058899 */ /* 0x000fe4000800063f */
[----:B------:R-:W-:Y:S01]  /*0520*/  @!UP0 USHF.L.U32 UR4, UR4, 0x1, URZ ;  /* 0x0000000104048899 */ /* 0x000fe2000800063f */
[----:B------:R-:W-:Y:S02]  /*0530*/  IMAD.IADD R5, R5, 0x1, -R4 ;  /* 0x0000000105057824 */ /* 0x000fe400078e0a04 */
[----:B------:R-:W-:Y:S01]  /*0540*/  @P3 IMAD.MOV.U32 R3, RZ, RZ, RZ ;  /* 0x000000ffff033224 */ /* 0x000fe200078e00ff */
[----:B------:R-:W0:Y:S01]  /*0550*/  @!UP0 S2UR UR7, SR_CgaCtaId ;  /* 0x00000000000789c3 */ /* 0x000e220000008800 */
[----:B------:R-:W-:Y:S01]  /*0560*/  @P3 IMAD.MOV.U32 R15, RZ, RZ, RZ ;  /* 0x000000ffff0f3224 */ /* 0x000fe200078e00ff */
[----:B------:R-:W-:-:S06]  /*0570*/  ISETP.NE.AND P1, PT, R5, 0x3, PT ;  /* 0x000000030500780c */ /* 0x000fcc0003f25270 */
[----:B------:R-:W1:Y:S01]  /*0580*/  @!P3 LDC R12, c[0x0][0xc] ;  /* 0x00000300ff0cbb82 */ /* 0x000e620000000800 */
[----:B--2---:R-:W-:-:S04]  /*0590*/  @P3 IMAD.WIDE.U32 R2, R8, R9, R2 ;  /* 0x0000000908023225 */ /* 0x004fc800078e0002 */
[----:B------:R-:W-:Y:S02]  /*05a0*/  IMAD.MOV.U32 R9, RZ, RZ, RZ ;  /* 0x000000ffff097224 */ /* 0x000fe400078e00ff */
[----:B------:R-:W-:Y:S01]  /*05b0*/  @P3 IMAD.IADD R3, R3, 0x1, R15 ;  /* 0x0000000103033824 */ /* 0x000fe200078e020f */
[----:B0-----:R-:W-:Y:S01]  /*05c0*/  @!UP0 ULEA UR8, UR7, UR6, 0x18 ;  /* 0x0000000607088291 */ /* 0x001fe2000f8ec03f */
[----:B------:R-:W-:Y:S02]  /*05d0*/  VOTEU.ALL UP0, P0 ;  /* 0x00000000003f7886 */ /* 0x000fe40000000000 */
[----:B------:R-:W-:Y:S01]  /*05e0*/  ULDC UR6, c[0x0][0xc] ;  /* 0x0000030000067ab9 */ /* 0x000fe20000000800 */
[----:B------:R-:W-:Y:S01]  /*05f0*/  ULDC UR7, c[0x0][0x10] ;  /* 0x0000040000077ab9 */ /* 0x000fe20000000800 */
[----:B------:R-:W-:Y:S02]  /*0600*/  ISETP.EQ.OR P0, PT, R5, RZ, !P1 ;  /* 0x000000ff0500720c */ /* 0x000fe40004f02670 */
[----:B------:R-:W-:Y:S01]  /*0610*/  ISETP.GE.U32.AND P1, PT, R10, 0x2, PT ;  /* 0x000000020a00780c */ /* 0x000fe20003f26070 */
[----:B-1----:R-:W-:Y:S01]  /*0620*/  @!P3 IMAD.WIDE.U32 R12, R12, R11, R8 ;  /* 0x0000000b0c0cb225 */ /* 0x002fe200078e0008 */
[----:B------:R-:W-:-:S02]  /*0630*/  ISETP.EQ.AND P0, PT, R7, RZ, P0 ;  /* 0x000000ff0700720c */ /* 0x000fc40000702270 */
[----:B------:R-:W-:Y:S01]  /*0640*/  LOP3.LUT R7, R6, 0x7f, RZ, 0xc0, !PT ;  /* 0x0000007f06077812 */ /* 0x000fe200078ec0ff */
[----:B------:R-:W0:Y:S02]  /*0650*/  FENCE.VIEW.ASYNC.S ;  /* 0x00000000000073c6 */ /* 0x000e240000000000 */
[----:B0-----:R-:W3:Y:S01]  /*0660*/  @!UP0 SYNCS.EXCH.64 URZ, [UR8+0x90], UR4 ;  /* 0x00009004083f85b2 */ /* 0x001ee20008000100 */
[----:B------:R-:W-:Y:S01]  /*0670*/  SEL R4, RZ, 0x1, !P0 ;  /* 0x00000001ff047807 */ /* 0x000fe20004000000 */
[----:B------:R-:W-:Y:S02]  /*0680*/  @!P3 IMAD.MOV.U32 R2, RZ, RZ, R12 ;  /* 0x000000ffff02b224 */ /* 0x000fe400078e000c */
[----:B------:R-:W-:Y:S01]  /*0690*/  @!P3 IMAD.MOV.U32 R3, RZ, RZ, R13 ;  /* 0x000000ffff03b224 */ /* 0x000fe200078e000d */
[----:B------:R-:W-:Y:S01]  /*06a0*/  SEL R4, R4, 0x2, P1 ;  /* 0x0000000204047807 */ /* 0x000fe20000800000 */
[----:B------:R0:W3:Y:S01]  /*06b0*/  @!UP1 SYNCS.EXCH.64 URZ, [UR8+0x98], UR4 ;  /* 0x00009804083f95b2 */ /* 0x0000e20008000100 */
[----:B------:R-:W-:Y:S01]  /*06c0*/  NOP ;  /* 0x0000000000007918 */ /* 0x000fe20000000000 */
[----:B0-----:R-:W-:-:S03]  /*06d0*/  UIMAD.WIDE.U32 UR4, UR6, UR7, URZ ;  /* 0x00000007060472a5 */ /* 0x001fc6000f8e003f */
[----:B------:R-:W-:Y:S02]  /*06e0*/  ULDC UR6, c[0x0][0x14] ;  /* 0x0000050000067ab9 */ /* 0x000fe40000000800 */
[----:B------:R-:W-:Y:S02]  /*06f0*/  UIMAD.WIDE.U32 UR30, UR4, UR6, URZ ;  /* 0x00000006041e72a5 */ /* 0x000fe4000f8e003f */
[----:B------:R-:W-:-:S04]  /*0700*/  UIMAD UR4, UR5, UR6, URZ ;  /* 0x00000006050472a4 */ /* 0x000fc8000f8e023f */
[----:B------:R-:W-:Y:S01]  /*0710*/  UIADD3 UR4, UR31, UR4, URZ ;  /* 0x000000041f047290 */ /* 0x000fe2000fffe03f */
[----:B---34-:R-:W-:Y:S06]  /*0720*/  BAR.SYNC.DEFER_BLOCKING 0x0 ;  /* 0x0000000000007b1d */ /* 0x018fec0000010000 */
[----:B------:R-:W-:Y:S05]  /*0730*/  @!P2 BRA `(.L_x_4) ;  /* 0x0000006000a4a947 */ /* 0x000fea0003800000 */
[----:B------:R-:W-:-:S13]  /*0740*/  ISETP.GT.U32.AND P0, PT, R10, 0x1, PT ;  /* 0x000000010a00780c */ /* 0x000fda0003f04070 */
[----:B------:R-:W-:Y:S05]  /*0750*/  @P0 EXIT ;  /* 0x000000000000094d */ /* 0x000fea0003800000 */
[----:B------:R-:W-:Y:S01]  /*0760*/  ULDC.64 UR6, c[0x0][0x750] ;  /* 0x0001d40000067ab9 */ /* 0x000fe20000000a00 */
[----:B------:R-:W-:Y:S01]  /*0770*/  PRMT R12, RZ, 0x7610, R12 ;  /* 0x00007610ff0c7816 */ /* 0x000fe2000000000c */
[----:B------:R-:W-:Y:S01]  /*0780*/  IMAD.MOV.U32 R124, RZ, RZ, -0x1 ;  /* 0xffffffffff7c7424 */ /* 0x000fe200078e00ff */
[----:B------:R-:W-:Y:S01]  /*0790*/  ISETP.GE.U32.AND P0, PT, R2, UR6, PT ;  /* 0x0000000602007c0c */ /* 0x000fe2000bf06070 */
[----:B------:R-:W-:Y:S02]  /*07a0*/  IMAD.MOV.U32 R10, RZ, RZ, -0x1 ;  /* 0xffffffffff0a7424 */ /* 0x000fe400078e00ff */
[----:B------:R-:W-:Y:S01]  /*07b0*/  IMAD.MOV.U32 R5, RZ, RZ, -0x1 ;  /* 0xffffffffff057424 */ /* 0x000fe200078e00ff */
[----:B------:R-:W-:-:S13]  /*07c0*/  ISETP.GE.U32.AND.EX P0, PT, R3, UR7, PT, P0 ;  /* 0x0000000703007c0c */ /* 0x000fda000bf06100 */
[----:B------:R-:W-:Y:S05]  /*07d0*/  @P0 BRA `(.L_x_5) ;  /* 0x00000004005c0947 */ /* 0x000fea0003800000 */
[----:B------:R-:W0:Y:S01]  /*07e0*/  LDC.64 R20, c[0x0][0x728] ;  /* 0x0001ca00ff147b82 */ /* 0x000e220000000a00 */
[----:B------:R-:W-:Y:S02]  /*07f0*/  IMAD.MOV.U32 R12, RZ, RZ, R2 ;  /* 0x000000ffff0c7224 */ /* 0x000fe400078e0002 */
[----:B------:R-:W-:-:S05]  /*0800*/  IMAD.MOV.U32 R13, RZ, RZ, R3 ;  /* 0x000000ffff0d7224 */ /* 0x000fca00078e0003 */
[----:B------:R-:W1:Y:S08]  /*0810*/  LDC R10, c[0x0][0x730] ;  /* 0x0001cc00ff0a7b82 */ /* 0x000e700000000800 */
[----:B------:R-:W2:Y:S01]  /*0820*/  LDC.64 R22, c[0x0][0x720] ;  /* 0x0001c800ff167b82 */ /* 0x000ea20000000a00 */
[----:B0-----:R-:W-:-:S04]  /*0830*/  ISETP.NE.U32.AND P0, PT, R20, RZ, PT ;  /* 0x000000ff1400720c */ /* 0x001fc80003f05070 */
[----:B------:R-:W-:-:S13]  /*0840*/  ISETP.NE.AND.EX P0, PT, R21, RZ, PT, P0 ;  /* 0x000000ff1500720c */ /* 0x000fda0003f05300 */
[----:B-12---:R-:W-:Y:S05]  /*0850*/  @!P0 BRA `(.L_x_6) ;  /* 0x0000000000288947 */ /* 0x006fea0003800000 */
[----:B------:R-:W0:Y:S02]  /*0860*/  LDC R5, c[0x0][0x734] ;  /* 0x0001cd00ff057b82 */ /* 0x000e240000000800 */
[----:B0-----:R-:W-:-:S05]  /*0870*/  IADD3 R5, P0, R2, R5, RZ ;  /* 0x0000000502057210 */ /* 0x001fca0007f1e0ff */
[----:B------:R-:W-:-:S04]  /*0880*/  IMAD.X R19, RZ, RZ, R3, P0 ;  /* 0x000000ffff137224 */ /* 0x000fc800000e0603 */
[----:B------:R-:W-:-:S04]  /*0890*/  IMAD.WIDE.U32 R12, R19, R20, RZ ;  /* 0x00000014130c7225 */ /* 0x000fc800078e00ff */
[----:B------:R-:W-:-:S04]  /*08a0*/  IMAD.WIDE.U32 R14, P0, R5, R21, R12 ;  /* 0x00000015050e7225 */ /* 0x000fc8000780000c */
[----:B------:R-:W-:-:S04]  /*08b0*/  IMAD.WIDE.U32 R12, R5, R20, RZ ;  /* 0x00000014050c7225 */ /* 0x000fc800078e00ff */
[----:B------:R-:W-:Y:S01]  /*08c0*/  IMAD.X R17, RZ, RZ, RZ, P0 ;  /* 0x000000ffff117224 */ /* 0x000fe200000e06ff */
[----:B------:R-:W-:Y:S01]  /*08d0*/  IADD3 RZ, P0, R13, R14, RZ ;  /* 0x0000000e0dff7210 */ /* 0x000fe20007f1e0ff */
[----:B------:R-:W-:-:S04]  /*08e0*/  IMAD.MOV.U32 R16, RZ, RZ, R15 ;  /* 0x000000ffff107224 */ /* 0x000fc800078e000f */
[----:B------:R-:W-:-:S08]  /*08f0*/  IMAD.WIDE.U32.X R12, R19, R21, R16, P0 ;  /* 0x00000015130c7225 */ /* 0x000fd000000e0410 */
.L_x_6:
[-CC-:B------:R-:W-:Y:S01]  /*0900*/  SHF.R.U64 R28, R12, R10.reuse, R13.reuse ;  /* 0x0000000a0c1c7219 */ /* 0x180fe2000000120d */
[----:B------:R-:W0:Y:S01]  /*0910*/  LDC.64 R24, c[0x0][0x740] ;  /* 0x0001d000ff187b82 */ /* 0x000e220000000a00 */
[----:B------:R-:W-:Y:S01]  /*0920*/  SHF.R.U32.HI R9, RZ, R10, R13 ;  /* 0x0000000aff097219 */ /* 0x000fe2000001160d */
[----:B------:R-:W-:Y:S01]  /*0930*/  ULDC UR5, c[0x0][0x150] ;  /* 0x0000540000057ab9 */ /* 0x000fe20000000800 */
[----:B------:R-:W-:Y:S02]  /*0940*/  IADD3 R15, P0, RZ, -R28, RZ ;  /* 0x8000001cff0f7210 */ /* 0x000fe40007f1e0ff */
[----:B------:R-:W-:-:S03]  /*0950*/  I2FP.F32.U32 R5, R8 ;  /* 0x0000000800057245 */ /* 0x000fc60000201000 */
[----:B------:R-:W-:Y:S01]  /*0960*/  IMAD.X R17, RZ, RZ, ~R9, P0 ;  /* 0x000000ffff117224 */ /* 0x000fe200000e0e09 */
[----:B------:R-:W1:Y:S01]  /*0970*/  LDC R14, c[0x0][0x718] ;  /* 0x0001c600ff0e7b82 */ /* 0x000e620000000800 */
[----:B------:R-:W-:Y:S01]  /*0980*/  FMUL R5, R5, UR5 ;  /* 0x0000000505057c20 */ /* 0x000fe20008400000 */
[----:B------:R-:W-:Y:S01]  /*0990*/  IMAD.WIDE.U32 R12, R15, R22, R2 ;  /* 0x000000160f0c7225 */ /* 0x000fe200078e0002 */
[----:B------:R-:W-:-:S03]  /*09a0*/  ULDC UR5, c[0x0][0x154] ;  /* 0x0000550000057ab9 */ /* 0x000fc60000000800 */
[----:B------:R-:W-:Y:S01]  /*09b0*/  IMAD R10, R17, R22, RZ ;  /* 0x00000016110a7224 */ /* 0x000fe200078e02ff */
[----:B------:R-:W2:Y:S01]  /*09c0*/  F2I.U32.TRUNC.NTZ R5, R5 ;  /* 0x0000000500057305 */ /* 0x000ea2000020f000 */
[----:B------:R-:W3:Y:S02]  /*09d0*/  LDC R9, c[0x0][0x144] ;  /* 0x00005100ff097b82 */ /* 0x000ee40000000800 */
[----:B------:R-:W-:Y:S01]  /*09e0*/  IMAD R15, R15, R23, R10 ;  /* 0x000000170f0f7224 */ /* 0x000fe200078e020a */
[----:B------:R-:W-:-:S03]  /*09f0*/  I2FP.F32.U32 R10, R11 ;  /* 0x0000000b000a7245 */ /* 0x000fc60000201000 */
[----:B------:R-:W-:Y:S01]  /*0a00*/  IMAD.IADD R13, R13, 0x1, R15 ;  /* 0x000000010d0d7824 */ /* 0x000fe200078e020f */
[----:B0-----:R-:W-:Y:S01]  /*0a10*/  ISETP.NE.U32.AND P0, PT, R24, RZ, PT ;  /* 0x000000ff1800720c */ /* 0x001fe20003f05070 */
[----:B------:R-:W0:Y:S03]  /*0a20*/  LDC R17, c[0x0][0x708] ;  /* 0x0001c200ff117b82 */ /* 0x000e260000000800 */
[----:B------:R-:W-:Y:S01]  /*0a30*/  ISETP.NE.AND.EX P0, PT, R25, RZ, PT, P0 ;  /* 0x000000ff1900720c */ /* 0x000fe20003f05300 */
[----:B--2---:R-:W-:-:S04]  /*0a40*/  IMAD.MOV R15, RZ, RZ, -R5 ;  /* 0x000000ffff0f7224 */ /* 0x004fc800078e0a05 */
[----:B------:R-:W2:Y:S01]  /*0a50*/  LDC R19, c[0x0][0x758] ;  /* 0x0001d600ff137b82 */ /* 0x000ea20000000800 */
[-CC-:B-1----:R-:W-:Y:S02]  /*0a60*/  SHF.R.U64 R21, R12, R14.reuse, R13.reuse ;  /* 0x0000000e0c157219 */ /* 0x182fe4000000120d */
[----:B------:R-:W-:-:S05]  /*0a70*/  SHF.R.U32.HI R12, RZ, R14, R13 ;  /* 0x0000000eff0c7219 */ /* 0x000fca000001160d */
[----:B------:R-:W1:Y:S01]  /*0a80*/  LDC R20, c[0x0][0x148] ;  /* 0x00005200ff147b82 */ /* 0x000e620000000800 */
[----:B---3--:R-:W-:Y:S02]  /*0a90*/  IMAD R5, R9, R15, R8 ;  /* 0x0000000f09057224 */ /* 0x008fe400078e0208 */
[----:B------:R-:W-:Y:S01]  /*0aa0*/  FMUL R9, R10, UR5 ;  /* 0x000000050a097c20 */ /* 0x000fe20008400000 */
[----:B------:R-:W-:-:S04]  /*0ab0*/  IMAD.MOV.U32 R8, RZ, RZ, -0x1 ;  /* 0xffffffffff087424 */ /* 0x000fc800078e00ff */
[----:B------:R-:W3:Y:S01]  /*0ac0*/  LDC R23, c[0x0][0x700] ;  /* 0x0001c000ff177b82 */ /* 0x000ee20000000800 */
[-CC-:B0-----:R-:W-:Y:S02]  /*0ad0*/  SHF.R.U64 R29, R21, R17.reuse, R12.reuse ;  /* 0x00000011151d7219 */ /* 0x181fe4000000120c */
[----:B------:R-:W-:Y:S01]  /*0ae0*/  SHF.R.U32.HI R10, RZ, R17, R12 ;  /* 0x00000011ff0a7219 */ /* 0x000fe2000001160c */
[----:B------:R-:W-:Y:S01]  /*0af0*/  IMAD.MOV.U32 R12, RZ, RZ, 0x1 ;  /* 0x00000001ff0c7424 */ /* 0x000fe200078e00ff */
[----:B------:R0:W4:Y:S03]  /*0b00*/  F2I.U32.TRUNC.NTZ R17, R9 ;  /* 0x0000000900117305 */ /* 0x000126000020f000 */
[----:B------:R-:W1:Y:S01]  /*0b10*/  LDC R22, c[0x0][0x748] ;  /* 0x0001d200ff167b82 */ /* 0x000e620000000800 */
[-C--:B--2---:R-:W-:Y:S02]  /*0b20*/  SHF.L.U32 R8, R8, R19.reuse, RZ ;  /* 0x0000001308087219 */ /* 0x084fe400000006ff */
[----:B------:R-:W-:-:S02]  /*0b30*/  SHF.R.U64 R30, R29, R19, R10 ;  /* 0x000000131d1e7219 */ /* 0x000fc4000000120a */
[----:B------:R-:W-:Y:S02]  /*0b40*/  LOP3.LUT R16, RZ, R8, RZ, 0x33, !PT ;  /* 0x00000008ff107212 */ /* 0x000fe400078e33ff */
[-C--:B0-----:R-:W-:Y:S01]  /*0b50*/  SHF.R.U32.HI R9, RZ, R19.reuse, R10 ;  /* 0x00000013ff097219 */ /* 0x081fe2000001160a */
[----:B------:R-:W0:Y:S01]  /*0b60*/  LDC R26, c[0x0][0x738] ;  /* 0x0001ce00ff1a7b82 */ /* 0x000e220000000800 */
[----:B------:R-:W-:Y:S01]  /*0b70*/  SHF.L.U32 R10, R12, R19, RZ ;  /* 0x000000130c0a7219 */ /* 0x000fe200000006ff */
[----:B------:R-:W-:-:S06]  /*0b80*/  IMAD.MOV.U32 R8, RZ, RZ, R30 ;  /* 0x000000ffff087224 */ /* 0x000fcc00078e001e */
[----:B------:R-:W2:Y:S01]  /*0b90*/  LDC R27, c[0x0][0x710] ;  /* 0x0001c400ff1b7b82 */ /* 0x000ea20000000800 */
[----:B---34-:R-:W-:Y:S05]  /*0ba0*/  @!P0 BRA `(.L_x_7) ;  /* 0x0000000000288947 */ /* 0x018fea0003800000 */
[----:B------:R-:W3:Y:S02]  /*0bb0*/  LDC R15, c[0x0][0x74c] ;  /* 0x0001d300ff0f7b82 */ /* 0x000ee40000000800 */
[----:B---3--:R-:W-:-:S05]  /*0bc0*/  IADD3 R15, P0, R30, R15, RZ ;  /* 0x0000000f1e0f7210 */ /* 0x008fca0007f1e0ff */
        /* <DEDUP_REMOVED lines=8> */
.L_x_7:
[----:B-1----:R-:W-:Y:S01]  /*0c50*/  SHF.R.U64 R8, R8, R22, R9 ;  /* 0x0000001608087219 */ /* 0x002fe20000001209 */
[----:B------:R-:W-:Y:S01]  /*0c60*/  VIADD R12, R23, 0xffffffff ;  /* 0xffffffff170c7836 */ /* 0x000fe20000000000 */
[----:B------:R-:W-:Y:S01]  /*0c70*/  LOP3.LUT R9, R29, R16, RZ, 0xc0, !PT ;  /* 0x000000101d097212 */ /* 0x000fe200078ec0ff */
[----:B------:R-:W-:Y:S02]  /*0c80*/  IMAD.MOV R17, RZ, RZ, -R17 ;  /* 0x000000ffff117224 */ /* 0x000fe400078e0a11 */
[----:B------:R-:W-:Y:S01]  /*0c90*/  IMAD.MOV R13, RZ, RZ, -R8 ;  /* 0x000000ffff0d7224 */ /* 0x000fe200078e0a08 */
[----:B------:R-:W-:Y:S01]  /*0ca0*/  LOP3.LUT R12, R21, R12, RZ, 0xc0, !PT ;  /* 0x0000000c150c7212 */ /* 0x000fe200078ec0ff */
[----:B------:R-:W-:Y:S02]  /*0cb0*/  IMAD R10, R10, R8, R9 ;  /* 0x000000080a0a7224 */ /* 0x000fe400078e0209 */
[----:B------:R-:W-:Y:S02]  /*0cc0*/  @P3 IMAD R5, R20, R17, R11 ;  /* 0x0000001114053224 */ /* 0x000fe400078e020b */
[----:B0-----:R-:W-:-:S02]  /*0cd0*/  IMAD R8, R13, R26, R30 ;  /* 0x0000001a0d087224 */ /* 0x001fc400078e021e */
[----:B--2---:R-:W-:Y:S02]  /*0ce0*/  IMAD R5, R10, R27, R5 ;  /* 0x0000001b0a057224 */ /* 0x004fe400078e0205 */
[----:B------:R-:W-:Y:S02]  /*0cf0*/  IMAD R8, R8, R23, R12 ;  /* 0x0000001708087224 */ /* 0x000fe400078e020c */
[----:B------:R-:W-:-:S03]  /*0d00*/  IMAD.MOV.U32 R9, RZ, RZ, 0x1 ;  /* 0x00000001ff097424 */ /* 0x000fc600078e00ff */
[----:B------:R-:W-:Y:S02]  /*0d10*/  SEL R10, R8, R5, !P3 ;  /* 0x00000005080a7207 */ /* 0x000fe40005800000 */
[----:B------:R-:W-:Y:S01]  /*0d20*/  SEL R124, R5, R8, !P3 ;  /* 0x00000008057c7207 */ /* 0x000fe20005800000 */
[----:B------:R-:W-:Y:S01]  /*0d30*/  IMAD.MOV.U32 R5, RZ, RZ, R28 ;  /* 0x000000ffff057224 */ /* 0x000fe200078e001c */
[----:B------:R-:W-:-:S07]  /*0d40*/  PRMT R12, R9, 0x7610, R12 ;  /* 0x00007610090c7816 */ /* 0x000fce000000000c */
.L_x_5:
[----:B------:R-:W-:-:S08]  /*0d50*/  NOP ;  /* 0x0000000000007918 */ /* 0x000fd00000000000 */
[----:B------:R-:W0:Y:S02]  /*0d60*/  USETMAXREG.TRY_ALLOC.CTAPOOL UP0, 0xe8 ;  /* 0x000000e8000079c8 */ /* 0x000e240008000600 */
[----:B0-----:R-:W-:-:S13]  /*0d70*/  PLOP3.LUT P0, PT, PT, PT, UP0, 0x80, 0x0 ;  /* 0x000000000000781c */ /* 0x001fda0003f0f008 */
[----:B------:R-:W-:Y:S05]  /*0d80*/  @!P0 BRA `(.L_x_5) ;  /* 0xfffffffc00f08947 */ /* 0x000fea000383ffff */
[----:B------:R-:W-:Y:S01]  /*0d90*/  ULDC.64 UR6, c[0x0][0x698] ;  /* 0x0001a60000067ab9 */ /* 0x000fe20000000a00 */
[----:B------:R-:W-:Y:S01]  /*0da0*/  ULDC.64 UR14, c[0x0][0x208] ;  /* 0x00008200000e7ab9 */ /* 0x000fe20000000a00 */
[----:B------:R-:W-:-:S04]  /*0db0*/  ISETP.NE.U32.AND P0, PT, RZ, UR6, PT ;  /* 0x00000006ff007c0c */ /* 0x000fc8000bf05070 */
[----:B------:R-:W-:-:S13]  /*0dc0*/  ISETP.NE.AND.EX P0, PT, RZ, UR7, PT, P0 ;  /* 0x00000007ff007c0c */ /* 0x000fda000bf05300 */
[----:B------:R-:W-:Y:S05]  /*0dd0*/  @!P0 BRA `(.L_x_8) ;  /* 0x00000000001c8947 */ /* 0x000fea0003800000 */
[----:B------:R-:W0:Y:S02]  /*0de0*/  LDC.64 R8, c[0x0][0x698] ;  /* 0x0001a600ff087b82 */ /* 0x000e240000000a00 */
[----:B0-----:R-:W2:Y:S02]  /*0df0*/  LDG.E.64 R8, desc[UR14][R8.64] ;  /* 0x0000000e08087981 */ /* 0x001ea4000c1e1b00 */
[----:B--2---:R-:W-:-:S04]  /*0e00*/  ISETP.NE.U32.AND P0, PT, R8, RZ, PT ;  /* 0x000000ff0800720c */ /* 0x004fc80003f05070 */
[----:B------:R-:W-:-:S13]  /*0e10*/  ISETP.NE.AND.EX P0, PT, R9, RZ, PT, P0 ;  /* 0x000000ff0900720c */ /* 0x000fda0003f05300 */
[----:B------:R-:W-:Y:S05]  /*0e20*/  @!P0 BRA `(.L_x_8) ;  /* 0x0000000000088947 */ /* 0x000fea0003800000 */
[----:B------:R0:W5:Y:S01]  /*0e30*/  LD.E R107, desc[UR14][R8.64] ;  /* 0x0000000e086b7980 */ /* 0x000162000c101900 */
[----:B------:R-:W-:Y:S05]  /*0e40*/  BRA `(.L_x_9) ;  /* 0x0000000000207947 */ /* 0x000fea0003800000 */
.L_x_8:
[----:B------:R-:W-:Y:S02]  /*0e50*/  ULDC.64 UR6, c[0x0][0x688] ;  /* 0x0001a20000067ab9 */ /* 0x000fe40000000a00 */
[----:B------:R-:W-:-:S04]  /*0e60*/  ISETP.NE.U32.AND P0, PT, RZ, UR6, PT ;  /* 0x00000006ff007c0c */ /* 0x000fc8000bf05070 */
[----:B------:R-:W-:-:S13]  /*0e70*/  ISETP.NE.AND.EX P0, PT, RZ, UR7, PT, P0 ;  /* 0x00000007ff007c0c */ /* 0x000fda000bf05300 */
[----:B------:R-:W-:Y:S05]  /*0e80*/  @!P0 BRA `(.L_x_10) ;  /* 0x00000000000c8947 */ /* 0x000fea0003800000 */
[----:B------:R-:W0:Y:S02]  /*0e90*/  LDC.64 R8, c[0x0][0x688] ;  /* 0x0001a200ff087b82 */ /* 0x000e240000000a00 */
[----:B0-----:R1:W5:Y:S01]  /*0ea0*/  LDG.E R107, desc[UR14][R8.64] ;  /* 0x0000000e086b7981 */ /* 0x001362000c1e1900 */
[----:B------:R-:W-:Y:S05]  /*0eb0*/  BRA `(.L_x_9) ;  /* 0x0000000000047947 */ /* 0x000fea0003800000 */
.L_x_10:
[----:B------:R-:W2:Y:S02]  /*0ec0*/  LDC R107, c[0x0][0x680] ;  /* 0x0001a000ff6b7b82 */ /* 0x000ea40000000800 */
.L_x_9:
[----:B------:R-:W-:Y:S02]  /*0ed0*/  ULDC.64 UR6, c[0x0][0x6a0] ;  /* 0x0001a80000067ab9 */ /* 0x000fe40000000a00 */
[----:B------:R-:W-:-:S04]  /*0ee0*/  ISETP.NE.U32.AND P0, PT, RZ, UR6, PT ;  /* 0x00000006ff007c0c */ /* 0x000fc8000bf05070 */
[----:B------:R-:W-:-:S13]  /*0ef0*/  ISETP.NE.AND.EX P0, PT, RZ, UR7, PT, P0 ;  /* 0x00000007ff007c0c */ /* 0x000fda000bf05300 */
[----:B------:R-:W-:Y:S05]  /*0f00*/  @!P0 BRA `(.L_x_11) ;  /* 0x00000000001c8947 */ /* 0x000fea0003800000 */
[----:B01----:R-:W0:Y:S02]  /*0f10*/  LDC.64 R8, c[0x0][0x6a0] ;  /* 0x0001a800ff087b82 */ /* 0x003e240000000a00 */
[----:B0-----:R-:W3:Y:S02]  /*0f20*/  LDG.E.64 R8, desc[UR14][R8.64] ;  /* 0x0000000e08087981 */ /* 0x001ee4000c1e1b00 */
[----:B---3--:R-:W-:-:S04]  /*0f30*/  ISETP.NE.U32.AND P0, PT, R8, RZ, PT ;  /* 0x000000ff0800720c */ /* 0x008fc80003f05070 */
[----:B------:R-:W-:-:S13]  /*0f40*/  ISETP.NE.AND.EX P0, PT, R9, RZ, PT, P0 ;  /* 0x000000ff0900720c */ /* 0x000fda0003f05300 */
[----:B------:R-:W-:Y:S05]  /*0f50*/  @!P0 BRA `(.L_x_11) ;  /* 0x0000000000088947 */ /* 0x000fea0003800000 */
[----:B------:R0:W5:Y:S01]  /*0f60*/  LD.E R106, desc[UR14][R8.64] ;  /* 0x0000000e086a7980 */ /* 0x000162000c101900 */
[----:B------:R-:W-:Y:S05]  /*0f70*/  BRA `(.L_x_12) ;  /* 0x0000000000207947 */ /* 0x000fea0003800000 */
.L_x_11:
[----:B------:R-:W-:Y:S02]  /*0f80*/  ULDC.64 UR6, c[0x0][0x690] ;  /* 0x0001a40000067ab9 */ /* 0x000fe40000000a00 */
[----:B------:R-:W-:-:S04]  /*0f90*/  ISETP.NE.U32.AND P0, PT, RZ, UR6, PT ;  /* 0x00000006ff007c0c */ /* 0x000fc8000bf05070 */
[----:B------:R-:W-:-:S13]  /*0fa0*/  ISETP.NE.AND.EX P0, PT, RZ, UR7, PT, P0 ;  /* 0x00000007ff007c0c */ /* 0x000fda000bf05300 */
[----:B------:R-:W-:Y:S05]  /*0fb0*/  @!P0 BRA `(.L_x_13) ;  /* 0x00000000000c8947 */ /* 0x000fea0003800000 */
[----:B01----:R-:W0:Y:S02]  /*0fc0*/  LDC.64 R8, c[0x0][0x690] ;  /* 0x0001a400ff087b82 */ /* 0x003e240000000a00 */
[----:B0-----:R1:W5:Y:S01]  /*0fd0*/  LDG.E R106, desc[UR14][R8.64] ;  /* 0x0000000e086a7981 */ /* 0x001362000c1e1900 */
[----:B------:R-:W-:Y:S05]  /*0fe0*/  BRA `(.L_x_12) ;  /* 0x0000000000047947 */ /* 0x000fea0003800000 */
.L_x_13:
[----:B------:R-:W3:Y:S02]  /*0ff0*/  LDC R106, c[0x0][0x684] ;  /* 0x0001a100ff6a7b82 */ /* 0x000ee40000000800 */
.L_x_12:
[----:B------:R-:W-:-:S13]  /*1000*/  LOP3.LUT P0, RZ, R12, 0xff, RZ, 0xc0, !PT ;  /* 0x000000ff0cff7812 */ /* 0x000fda000780c0ff */
[----:B------:R-:W-:Y:S05]  /*1010*/  @!P0 EXIT ;  /* 0x000000000000894d */ /* 0x000fea0003800000 */
[----:B------:R-:W4:Y:S01]  /*1020*/  LDC.64 R14, c[0x0][0x288] ;  /* 0x0000a200ff0e7b82 */ /* 0x000f220000000a00 */
[C---:B01----:R-:W-:Y:S01]  /*1030*/  IMAD.SHL.U32 R9, R6.reuse, 0x40, RZ ;  /* 0x0000004006097824 */ /* 0x043fe200078e00ff */
[----:B------:R-:W-:Y:S01]  /*1040*/  SHF.R.U32.HI R11, RZ, 0x5, R7 ;  /* 0x00000005ff0b7819 */ /* 0x000fe20000011607 */
[----:B------:R-:W-:Y:S01]  /*1050*/  IMAD.SHL.U32 R7, R6, 0x400, RZ ;  /* 0x0000040006077824 */ /* 0x000fe200078e00ff */
[----:B------:R-:W-:Y:S01]  /*1060*/  SHF.R.U32.HI R8, RZ, 0x2, R6 ;  /* 0x00000002ff087819 */ /* 0x000fe20000011606 */
[----:B------:R-:W-:Y:S01]  /*1070*/  IMAD.MOV.U32 R13, RZ, RZ, -0x1 ;  /* 0xffffffffff0d7424 */ /* 0x000fe200078e00ff */
[----:B------:R-:W-:Y:S01]  /*1080*/  LOP3.LUT R12, R9, 0x3800, RZ, 0xc0, !PT ;  /* 0x00003800090c7812 */ /* 0x000fe200078ec0ff */
[----:B------:R-:W-:Y:S01]  /*1090*/  IMAD.SHL.U32 R9, R11, 0x10, RZ ;  /* 0x000000100b097824 */ /* 0x000fe200078e00ff */
[----:B------:R-:W-:Y:S01]  /*10a0*/  LOP3.LUT R8, R8, 0x7, RZ, 0xc0, !PT ;  /* 0x0000000708087812 */ /* 0x000fe200078ec0ff */
[----:B------:R-:W0:Y:S01]  /*10b0*/  LDC R114, c[0x0][0x758] ;  /* 0x0001d600ff727b82 */ /* 0x000e220000000800 */
[----:B------:R-:W-:Y:S01]  /*10c0*/  LOP3.LUT R12, R12, 0x400, R7, 0xf8, !PT ;  /* 0x000004000c0c7812 */ /* 0x000fe200078ef807 */
[C---:B------:R-:W-:Y:S01]  /*10d0*/  IMAD.SHL.U32 R7, R6.reuse, 0x20, RZ ;  /* 0x0000002006077824 */ /* 0x040fe200078e00ff */
[--C-:B------:R-:W-:Y:S01]  /*10e0*/  LOP3.LUT R112, R9, 0xfffffff0, R8.reuse, 0xe2, !PT ;  /* 0xfffffff009707812 */ /* 0x100fe200078ee208 */
[----:B------:R-:W-:Y:S01]  /*10f0*/  IMAD R11, R11, -0x10, -R8 ;  /* 0xfffffff00b0b7824 */ /* 0x000fe200078e0a08 */
[C---:B------:R-:W-:Y:S01]  /*1100*/  LOP3.LUT R113, R6.reuse, 0x3, RZ, 0xc0, !PT ;  /* 0x0000000306717812 */ /* 0x040fe200078ec0ff */
[----:B------:R-:W-:Y:S01]  /*1110*/  IMAD.SHL.U32 R8, R6, 0x10, RZ ;  /* 0x0000001006087824 */ /* 0x000fe200078e00ff */
[----:B------:R-:W-:Y:S01]  /*1120*/  LOP3.LUT R9, R12, 0x380, R7, 0xf8, !PT ;  /* 0x000003800c097812 */ /* 0x000fe200078ef807 */
[C---:B------:R-:W-:Y:S01]  /*1130*/  IMAD.SHL.U32 R7, R18.reuse, 0x40, RZ ;  /* 0x0000004012077824 */ /* 0x040fe200078e00ff */
[----:B------:R-:W-:Y:S01]  /*1140*/  LOP3.LUT R18, R18, 0x1, RZ, 0xc0, !PT ;  /* 0x0000000112127812 */ /* 0x000fe200078ec0ff */
[----:B------:R-:W-:Y:S01]  /*1150*/  ULDC.64 UR6, c[0x0][0x6c8] ;  /* 0x0001b20000067ab9 */ /* 0x000fe20000000a00 */
[----:B------:R-:W-:Y:S01]  /*1160*/  LOP3.LUT R9, R9, 0x20, R8, 0xf8, !PT ;  /* 0x0000002009097812 */ /* 0x000fe200078ef808 */
[----:B------:R-:W-:Y:S01]  /*1170*/  USHF.L.U64.HI UR5, UR6, 0x3, UR7 ;  /* 0x0000000306057899 */ /* 0x000fe20008010207 */
[----:B------:R-:W-:Y:S01]  /*1180*/  LOP3.LUT R112, R112, 0x40, R7, 0xf8, !PT ;  /* 0x0000004070707812 */ /* 0x000fe200078ef807 */
[----:B------:R-:W-:Y:S01]  /*1190*/  IMAD R11, R18, -0x40, R11 ;  /* 0xffffffc0120b7824 */ /* 0x000fe200078e020b */
[----:B------:R-:W-:Y:S01]  /*11a0*/  LOP3.LUT R118, R6, 0x80, RZ, 0xc0, !PT ;  /* 0x0000008006767812 */ /* 0x000fe200078ec0ff */
[----:B----4-:R-:W-:Y:S01]  /*11b0*/  VIADD R7, R15, 0x7f ;  /* 0x0000007f0f077836 */ /* 0x010fe20000000000 */
[----:B------:R-:W-:Y:S01]  /*11c0*/  ULDC UR7, c[0x0][0x284] ;  /* 0x0000a10000077ab9 */ /* 0x000fe20000000800 */
[----:B------:R-:W-:Y:S01]  /*11d0*/  IMAD.MOV.U32 R15, RZ, RZ, 0x1 ;  /* 0x00000001ff0f7424 */ /* 0x000fe200078e00ff */
[----:B------:R-:W-:Y:S01]  /*11e0*/  LOP3.LUT R158, R4, 0x1, RZ, 0xfc, !PT ;  /* 0x00000001049e7812 */ /* 0x000fe200078efcff */
[----:B------:R-:W-:Y:S01]  /*11f0*/  IMAD R113, R113, -0x2, R14 ;  /* 0xfffffffe71717824 */ /* 0x000fe200078e020e */
[----:B------:R-:W-:Y:S01]  /*1200*/  SHF.R.S32.HI R8, RZ, 0x1f, R7 ;  /* 0x0000001fff087819 */ /* 0x000fe20000011407 */
[----:B------:R-:W-:Y:S01]  /*1210*/  IMAD.SHL.U32 R115, R6, 0x2, RZ ;  /* 0x0000000206737824 */ /* 0x000fe200078e00ff */
[----:B------:R-:W-:Y:S01]  /*1220*/  SHF.R.U32.HI R118, RZ, 0x7, R118 ;  /* 0x00000007ff767819 */ /* 0x000fe20000011676 */
[----:B------:R-:W-:Y:S01]  /*1230*/  IMAD.MOV.U32 R117, RZ, RZ, RZ ;  /* 0x000000ffff757224 */ /* 0x000fe200078e00ff */
[----:B------:R-:W-:Y:S01]  /*1240*/  LEA.HI R8, R8, R7, RZ, 0x7 ;  /* 0x0000000708087211 */ /* 0x000fe200078f38ff */
[----:B------:R-:W-:Y:S01]  /*1250*/  IMAD.MOV.U32 R119, RZ, RZ, RZ ;  /* 0x000000ffff777224 */ /* 0x000fe200078e00ff */
[-C--:B0-----:R-:W-:Y:S01]  /*1260*/  SHF.L.U32 R13, R13, R114.reuse, RZ ;  /* 0x000000720d0d7219 */ /* 0x081fe200000006ff */
[----:B------:R-:W-:Y:S01]  /*1270*/  VIADD R121, R11, UR7 ;  /* 0x000000070b797c36 */ /* 0x000fe20008000000 */
[----:B------:R-:W-:Y:S01]  /*1280*/  SHF.R.S32.HI R116, RZ, 0x7, R8 ;  /* 0x00000007ff747819 */ /* 0x000fe20000011408 */
[----:B------:R-:W-:Y:S01]  /*1290*/  USHF.L.U32 UR6, UR6, 0x3, URZ ;  /* 0x0000000306067899 */ /* 0x000fe2000800063f */
[----:B------:R-:W-:-:S02]  /*12a0*/  SHF.L.U32 R114, R15, R114, RZ ;  /* 0x000000720f727219 */ /* 0x000fc400000006ff */
[----:B------:R-:W-:Y:S02]  /*12b0*/  VIMNMX R123, RZ, R116, PT ;  /* 0x00000074ff7b7248 */ /* 0x000fe40003fe0100 */
[----:B------:R-:W-:Y:S02]  /*12c0*/  LOP3.LUT R120, RZ, R13, RZ, 0x33, !PT ;  /* 0x0000000dff787212 */ /* 0x000fe400078e33ff */
[----:B------:R-:W-:Y:S01]  /*12d0*/  SHF.R.U32.HI R122, RZ, 0x3, R9 ;  /* 0x00000003ff7a7819 */ /* 0x000fe20000011609 */
[----:B------:R-:W-:-:S07]  /*12e0*/  IMAD.IADD R123, R116, 0x1, -R123 ;  /* 0x00000001747b7824 */ /* 0x000fce00078e0a7b */
.L_x_138:
[----:B------:R-:W0:Y:S01]  /*12f0*/  SHFL.IDX PT, R6, R118, RZ, 0x1f ;  /* 0x00001fff76067589 */ /* 0x000e2200000e0000 */
[----:B-1----:R-:W1:Y:S01]  /*1300*/  S2UR UR10, SR_CgaCtaId ;  /* 0x00000000000a79c3 */ /* 0x002e620000008800 */
[----:B------:R-:W-:Y:S01]  /*1310*/  ISETP.GE.AND P0, PT, R123, 0x1, PT ;  /* 0x000000017b00780c */ /* 0x000fe20003f06270 */
[----:B------:R-:W-:Y:S01]  /*1320*/  UMOV UR9, 0x400 ;  /* 0x0000040000097882 */ /* 0x000fe20000000000 */
[----:B------:R-:W-:Y:S02]  /*1330*/  CS2R R56, SRZ ;  /* 0x0000000000387805 */ /* 0x000fe4000001ff00 */
[----:B------:R-:W-:Y:S02]  /*1340*/  CS2R R58, SRZ ;  /* 0x00000000003a7805 */ /* 0x000fe4000001ff00 */
[----:B----4-:R-:W-:Y:S02]  /*1350*/  CS2R R60, SRZ ;  /* 0x00000000003c7805 */ /* 0x010fe4000001ff00 */
[----:B------:R-:W-:-:S02]  /*1360*/  CS2R R62, SRZ ;  /* 0x00000000003e7805 */ /* 0x000fc4000001ff00 */
[----:B------:R-:W-:Y:S02]  /*1370*/  CS2R R64, SRZ ;  /* 0x0000000000407805 */ /* 0x000fe4000001ff00 */
[----:B------:R-:W-:Y:S02]  /*1380*/  CS2R R66, SRZ ;  /* 0x0000000000427805 */ /* 0x000fe4000001ff00 */
[----:B------:R-:W-:Y:S02]  /*1390*/  CS2R R68, SRZ ;  /* 0x0000000000447805 */ /* 0x000fe4000001ff00 */
[----:B------:R-:W-:Y:S02]  /*13a0*/  CS2R R70, SRZ ;  /* 0x0000000000467805 */ /* 0x000fe4000001ff00 */
[----:B------:R-:W-:Y:S02]  /*13b0*/  CS2R R72, SRZ ;  /* 0x0000000000487805 */ /* 0x000fe4000001ff00 */
        /* <DEDUP_REMOVED lines=11> */
[----:B0-----:R-:W-:Y:S01]  /*1470*/  R2UR UR7, R6 ;  /* 0x00000000060772ca */ /* 0x001fe200000e0000 */
[----:B-1----:R-:W-:Y:S01]  /*1480*/  ULEA UR9, UR10, UR9, 0x18 ;  /* 0x000000090a097291 */ /* 0x002fe2000f8ec03f */
        /* <DEDUP_REMOVED lines=10> */
[----:B------:R-:W-:Y:S01]  /*1530*/  CS2R R52, SRZ ;  /* 0x0000000000347805 */ /* 0x000fe2000001ff00 */
[----:B------:R-:W-:Y:S01]  /*1540*/  ULEA.HI UR8, UR7, UR7, URZ, 0x1 ;  /* 0x0000000707087291 */ /* 0x000fe2000f8f083f */
[----:B------:R-:W-:-:S03]  /*1550*/  CS2R R54, SRZ ;  /* 0x0000000000367805 */ /* 0x000fc6000001ff00 */
[----:B------:R-:W-:-:S04]  /*1560*/  ULOP3.LUT UR8, UR8, 0xffffe, URZ, 0xc0, !UPT ;  /* 0x000ffffe08087892 */ /* 0x000fc8000f8ec03f */
[----:B------:R-:W-:-:S04]  /*1570*/  UIADD3 UR8, UR7, -UR8, URZ ;  /* 0x8000000807087290 */ /* 0x000fc8000fffe03f */
[----:B------:R-:W-:Y:S01]  /*1580*/  ULEA UR8, UR8, UR9, 0xc ;  /* 0x0000000908087291 */ /* 0x000fe2000f8e603f */
[----:B--23--:R-:W-:Y:S11]  /*1590*/  @!P0 BRA `(.L_x_14) ;  /* 0x0000000400288947 */ /* 0x00cff60003800000 */
[----:B------:R-:W-:Y:S01]  /*15a0*/  UIADD3 UR8, UR8, 0x180, URZ ;  /* 0x0000018008087890 */ /* 0x000fe2000fffe03f */
[----:B------:R-:W-:Y:S01]  /*15b0*/  R2UR UR7, R119 ;  /* 0x00000000770772ca */ /* 0x000fe200000e0000 */
[----:B------:R-:W-:Y:S01]  /*15c0*/  IMAD.MOV.U32 R6, RZ, RZ, R123 ;  /* 0x000000ffff067224 */ /* 0x000fe200078e007b */
[----:B------:R-:W-:Y:S01]  /*15d0*/  UPLOP3.LUT UP0, UPT, UPT, UPT, UPT, 0x40, 0x0 ;  /* 0x000000000000789c */ /* 0x000fe20003f0e870 */
[----:B------:R-:W-:Y:S01]  /*15e0*/  IMAD.MOV.U32 R7, RZ, RZ, R117 ;  /* 0x000000ffff077224 */ /* 0x000fe200078e0075 */
[----:B------:R-:W-:Y:S01]  /*15f0*/  USHF.R.U32.HI UR8, URZ, 0x4, UR8 ;  /* 0x000000043f087899 */ /* 0x000fe20008011608 */
[----:B------:R-:W-:-:S03]  /*1600*/  IMAD.MOV.U32 R8, RZ, RZ, R119 ;  /* 0x000000ffff087224 */ /* 0x000fc600078e0077 */
[----:B------:R-:W-:-:S04]  /*1610*/  ULOP3.LUT UR8, UR8, 0x3fff, URZ, 0xc0, !UPT ;  /* 0x00003fff08087892 */ /* 0x000fc8000f8ec03f */
[----:B------:R-:W-:-:S12]  /*1620*/  ULOP3.LUT UR16, UR8, 0x10000, URZ, 0xfc, !UPT ;  /* 0x0001000008107892 */ /* 0x000fd8000f8efc3f */
.L_x_21:
[----:B------:R-:W-:-:S13]  /*1630*/  ISETP.NE.AND P1, PT, R158, 0x3, PT ;  /* 0x000000039e00780c */ /* 0x000fda0003f25270 */
[----:B01--4-:R-:W-:Y:S05]  /*1640*/  @!P1 BRA `(.L_x_15) ;  /* 0x0000000000049947 */ /* 0x013fea0003800000 */
[----:B------:R-:W-:Y:S01]  /*1650*/  BPT.TRAP 0x1 ;  /* 0x000000040000795c */ /* 0x000fe20000300000 */
.L_x_15:
[----:B------:R-:W0:Y:S01]  /*1660*/  S2UR UR9, SR_CgaCtaId ;  /* 0x00000000000979c3 */ /* 0x000e220000008800 */
[----:B------:R-:W-:Y:S01]  /*1670*/  UMOV UR8, 0x400 ;  /* 0x0000040000087882 */ /* 0x000fe20000000000 */
[----:B------:R-:W-:Y:S01]  /*1680*/  SHF.L.U32 R11, R7, 0x1f, RZ ;  /* 0x0000001f070b7819 */ /* 0x000fe200000006ff */
[----:B0-----:R-:W-:-:S04]  /*1690*/  ULEA UR17, UR9, UR8, 0x18 ;  /* 0x0000000809117291 */ /* 0x001fc8000f8ec03f */
[----:B------:R-:W-:-:S09]  /*16a0*/  ULEA UR8, UR7, UR17, 0x3 ;  /* 0x0000001107087291 */ /* 0x000fd2000f8e183f */
[----:B------:R0:W1:Y:S01]  /*16b0*/  SYNCS.PHASECHK.TRANS64.TRYWAIT P0, [UR8], R11 ;  /* 0x0000000bff0075a7 */ /* 0x0000620008000148 */
[----:B------:R-:W-:Y:S05]  /*16c0*/  @!P1 BRA `(.L_x_16) ;  /* 0x0000000000049947 */ /* 0x000fea0003800000 */
[----:B------:R-:W-:Y:S01]  /*16d0*/  BPT.TRAP 0x1 ;  /* 0x000000040000795c */ /* 0x000fe20000300000 */
.L_x_16:
[----:B------:R-:W-:-:S04]  /*16e0*/  IMAD.U32 R9, RZ, RZ, UR7 ;  /* 0x00000007ff097e24 */ /* 0x000fc8000f8e00ff */
[----:B------:R-:W-:Y:S01]  /*16f0*/  IMAD R9, R9, 0x1000, R122 ;  /* 0x0000100009097824 */ /* 0x000fe200078e027a */
[----:B-1----:R-:W-:Y:S06]  /*1700*/  @P0 BRA `(.L_x_17) ;  /* 0x0000000000080947 */ /* 0x002fec0003800000 */
[----:B------:R-:W1:Y:S02]  /*1710*/  SYNCS.PHASECHK.TRANS64.TRYWAIT P0, [UR8], R11 ;  /* 0x0000000bff0075a7 */ /* 0x000e640008000148 */
[----:B-1----:R-:W-:Y:S05]  /*1720*/  @!P0 BRA `(.L_x_18) ;  /* 0x0000006800e88947 */ /* 0x002fea0003800000 */
.L_x_17:
[----:B------:R-:W-:Y:S01]  /*1730*/  LDS R88, [R9+UR17+0x30180] ;  /* 0x0301801109587984 */ /* 0x000fe20008000800 */
[----:B------:R-:W-:Y:S02]  /*1740*/  UIADD3 UR8, UR17, 0x20180, URZ ;  /* 0x0002018011087890 */ /* 0x000fe4000fffe03f */
[----:B------:R-:W-:Y:S01]  /*1750*/  ULEA UR13, UR7, UR16, 0xa ;  /* 0x00000010070d7291 */ /* 0x000fe2000f8e503f */
[----:B------:R-:W-:Y:S01]  /*1760*/  LDS R89, [R9+UR17+0x30980] ;  /* 0x0309801109597984 */ /* 0x000fe20008000800 */
[----:B------:R-:W-:Y:S01]  /*1770*/  USHF.R.U32.HI UR8, URZ, 0x4, UR8 ;  /* 0x000000043f087899 */ /* 0x000fe20008011608 */
[----:B------:R-:W-:Y:S02]  /*1780*/  UMOV UR9, 0x80000020 ;  /* 0x8000002000097882 */ /* 0x000fe40000000000 */
[----:B------:R-:W-:Y:S01]  /*1790*/  LDS R90, [R9+UR17+0x30188] ;  /* 0x03018811095a7984 */ /* 0x000fe20008000800 */
[----:B------:R-:W-:Y:S01]  /*17a0*/  ULOP3.LUT UR8, UR8, 0x3fff, URZ, 0xc0, !UPT ;  /* 0x00003fff08087892 */ /* 0x000fe2000f8ec03f */
[----:B------:R-:W-:-:S02]  /*17b0*/  UMOV UR11, 0x40000040 ;  /* 0x40000040000b7882 */ /* 0x000fc40000000000 */
[----:B------:R-:W4:Y:S01]  /*17c0*/  LDS R91, [R9+UR17+0x30988] ;  /* 0x03098811095b7984 */ /* 0x000f220008000800 */
[----:B------:R-:W-:-:S04]  /*17d0*/  ULOP3.LUT UR8, UR8, 0x10000, URZ, 0xfc, !UPT ;  /* 0x0001000008087892 */ /* 0x000fc8000f8efc3f */
[----:B------:R-:W-:-:S03]  /*17e0*/  ULEA UR12, UR7, UR8, 0x9 ;  /* 0x00000008070c7291 */ /* 0x000fc6000f8e483f */
[----:B------:R-:W-:-:S04]  /*17f0*/  UMOV UR8, UR13 ;  /* 0x0000000d00087c82 */ /* 0x000fc80008000000 */
[----:B------:R-:W-:Y:S01]  /*1800*/  UMOV UR10, UR12 ;  /* 0x0000000c000a7c82 */ /* 0x000fe20008000000 */
[----:B----4-:R-:W-:-:S06]  /*1810*/  WARPGROUP.ARRIVE ;  /* 0x00000000000079c5 */ /* 0x010fcc0000000000 */
[----:B------:R-:W-:Y:S01]  /*1820*/  IGMMA.SP.64x64x64.S8.S8 R56, gdesc[UR8], R56, UP0, R88 ;  /* 0x02005800083879f1 */ /* 0x000fe2000bf41238 */
[----:B------:R-:W-:Y:S01]  /*1830*/  UIADD3 UR8, UR13, 0x200, URZ ;  /* 0x000002000d087890 */ /* 0x000fe2000fffe03f */
[----:B------:R-:W-:-:S08]  /*1840*/  UMOV UR9, 0x80000020 ;  /* 0x8000002000097882 */ /* 0x000fd00000000000 */
[----:B------:R-:W-:Y:S01]  /*1850*/  IGMMA.SP.64x64x64.S8.S8 R24, gdesc[UR8], R24, UP0, R89 ;  /* 0x02005900081879f1 */ /* 0x000fe2000bf41218 */
[----:B------:R-:W-:Y:S02]  /*1860*/  UIADD3 UR8, UR13, 0x2, URZ ;  /* 0x000000020d087890 */ /* 0x000fe4000fffe03f */
[----:B------:R-:W-:Y:S01]  /*1870*/  UIADD3 UR10, UR12, 0x4, URZ ;  /* 0x000000040c0a7890 */ /* 0x000fe2000fffe03f */
[----:B------:R-:W-:Y:S01]  /*1880*/  UMOV UR9, 0x80000020 ;  /* 0x8000002000097882 */ /* 0x000fe20000000000 */
[----:B------:R-:W-:-:S07]  /*1890*/  UMOV UR11, 0x40000040 ;  /* 0x40000040000b7882 */ /* 0x000fce0000000000 */
[----:B------:R-:W-:Y:S01]  /*18a0*/  IGMMA.SP.64x64x64.S8.S8 R56, gdesc[UR8], R56, R90 ;  /* 0x02005a00083879f1 */ /* 0x000fe20008741238 */
[----:B------:R-:W-:Y:S01]  /*18b0*/  UIADD3 UR8, UR13, 0x202, URZ ;  /* 0x000002020d087890 */ /* 0x000fe2000fffe03f */
[----:B------:R-:W-:-:S08]  /*18c0*/  UMOV UR9, 0x80000020 ;  /* 0x8000002000097882 */ /* 0x000fd00000000000 */
[----:B------:R-:W-:Y:S03]  /*18d0*/  IGMMA.SP.64x64x64.S8.S8 R24, gdesc[UR8], R24, R91, gsb0 ;  /* 0x02005b00081879f1 */ /* 0x000fe60008041218 */
[----:B------:R-:W-:Y:S02]  /*18e0*/  WARPGROUP.DEPBAR.LE gsb0, 0x0 ;  /* 0x00008000000079c5 */ /* 0x000fe40000010000 */
[----:B------:R-:W-:Y:S05]  /*18f0*/  @!P1 BRA `(.L_x_19) ;  /* 0x0000000000049947 */ /* 0x000fea0003800000 */
[----:B------:R-:W-:Y:S01]  /*1900*/  BPT.TRAP 0x1 ;  /* 0x000000040000795c */ /* 0x000fe20000300000 */
.L_x_19:
[----:B------:R-:W-:Y:S02]  /*1910*/  LEA R9, R8, UR17, 0x3 ;  /* 0x0000001108097c11 */ /* 0x000fe4000f8e18ff */
[----:B------:R-:W-:-:S03]  /*1920*/  ISETP.GT.U32.AND P0, PT, R4, 0x1, PT ;  /* 0x000000010400780c */ /* 0x000fc60003f04070 */
[----:B------:R-:W-:-:S05]  /*1930*/  VIADD R9, R9, 0x40 ;  /* 0x0000004009097836 */ /* 0x000fca0000000000 */
[----:B------:R-:W-:-:S04]  /*1940*/  PRMT R9, RZ, 0x654, R9 ;  /* 0x00000654ff097816 */ /* 0x000fc80000000009 */
[----:B------:R4:W-:Y:S01]  /*1950*/  SYNCS.ARRIVE.TRANS64.RED.A1T0 RZ, [R9+URZ], RZ ;  /* 0x000000ff09ff79a7 */ /* 0x0009e2000810043f */
[----:B------:R-:W-:Y:S05]  /*1960*/  @P0 BRA `(.L_x_20) ;  /* 0x0000000000040947 */ /* 0x000fea0003800000 */
[----:B------:R-:W-:Y:S01]  /*1970*/  BPT.TRAP 0x1 ;  /* 0x000000040000795c */ /* 0x000fe20000300000 */
.L_x_20:
[----:B------:R-:W-:Y:S01]  /*1980*/  UIADD3 UR7, UR7, 0x1, URZ ;  /* 0x0000000107077890 */ /* 0x000fe2000fffe03f */
[----:B------:R-:W-:Y:S01]  /*1990*/  ISETP.GT.AND P1, PT, R6, 0x1, PT ;  /* 0x000000010600780c */ /* 0x000fe20003f24270 */
[----:B------:R-:W-:Y:S02]  /*19a0*/  VIADD R8, R8, 0x1 ;  /* 0x0000000108087836 */ /* 0x000fe40000000000 */
[----:B------:R-:W-:Y:S01]  /*19b0*/  UISETP.NE.AND UP0, UPT, UR7, 0x8, UPT ;  /* 0x000000080700788c */ /* 0x000fe2000bf05270 */
[----:B------:R-:W-:Y:S02]  /*19c0*/  VIADD R6, R6, 0xffffffff ;  /* 0xffffffff06067836 */ /* 0x000fe40000000000 */
[C---:B------:R-:W-:Y:S01]  /*19d0*/  ISETP.NE.AND P0, PT, R8.reuse, 0x8, PT ;  /* 0x000000080800780c */ /* 0x040fe20003f05270 */
[----:B------:R-:W-:Y:S02]  /*19e0*/  USEL UR8, URZ, 0x1, UP0 ;  /* 0x000000013f087887 */ /* 0x000fe40008000000 */
[----:B------:R-:W-:Y:S01]  /*19f0*/  USEL UR7, UR7, URZ, UP0 ;  /* 0x0000003f07077287 */ /* 0x000fe20008000000 */
[----:B------:R-:W-:Y:S01]  /*1a00*/  SEL R8, R8, RZ, P0 ;  /* 0x000000ff08087207 */ /* 0x000fe20000000000 */
[----:B------:R-:W-:-:S02]  /*1a10*/  UPLOP3.LUT UP0, UPT, UPT, UPT, UPT, 0x80, 0x0 ;  /* 0x000000000000789c */ /* 0x000fc40003f0f070 */
[----:B------:R-:W-:Y:S01]  /*1a20*/  LOP3.LUT R7, R7, UR8, RZ, 0x3c, !PT ;  /* 0x0000000807077c12 */ /* 0x000fe2000f8e3cff */
[----:B------:R-:W-:Y:S08]  /*1a30*/  @P1 BRA `(.L_x_21) ;  /* 0xfffffff800fc1947 */ /* 0x000ff0000383ffff */
.L_x_14:
[----:B------:R-:W-:Y:S01]  /*1a40*/  IMAD.IADD R119, R116, 0x1, R119 ;  /* 0x0000000174777824 */ /* 0x000fe200078e0277 */
[----:B------:R-:W-:Y:S01]  /*1a50*/  SHF.R.S32.HI R15, RZ, 0x1f, R5 ;  /* 0x0000001fff0f7819 */ /* 0x000fe20000011405 */
[----:B------:R-:W-:Y:S01]  /*1a60*/  IMAD.SHL.U32 R125, R124, 0x100, RZ ;  /* 0x000001007c7d7824 */ /* 0x000fe200078e00ff */
[----:B------:R-:W-:Y:S01]  /*1a70*/  ULDC UR7, c[0x0][0x288] ;  /* 0x0000a20000077ab9 */ /* 0x000fe20000000800 */
[----:B------:R-:W-:Y:S01]  /*1a80*/  IMAD.SHL.U32 R126, R10, 0x40, RZ ;  /* 0x000000400a7e7824 */ /* 0x000fe200078e00ff */
[----:B------:R-:W-:Y:S01]  /*1a90*/  SHF.R.U32.HI R6, RZ, 0x3, R119 ;  /* 0x00000003ff067819 */ /* 0x000fe20000011677 */
[----:B------:R-:W-:Y:S01]  /*1aa0*/  IMAD.IADD R100, R112, 0x1, R125 ;  /* 0x0000000170647824 */ /* 0x000fe200078e027d */
[----:B------:R-:W-:Y:S01]  /*1ab0*/  ULDC.64 UR8, c[0x0][0x6d0] ;  /* 0x0001b40000087ab9 */ /* 0x000fe20000000a00 */
[----:B------:R-:W-:Y:S01]  /*1ac0*/  ISETP.GT.U32.AND P0, PT, R119, 0x7, PT ;  /* 0x000000077700780c */ /* 0x000fe20003f04070 */
[----:B------:R-:W-:Y:S01]  /*1ad0*/  IMAD R8, R15, UR8, RZ ;  /* 0x000000080f087c24 */ /* 0x000fe2000f8e02ff */
[----:B------:R-:W-:Y:S01]  /*1ae0*/  LOP3.LUT R6, R6, 0x1, RZ, 0xc0, !PT ;  /* 0x0000000106067812 */ /* 0x000fe200078ec0ff */
[----:B------:R-:W-:-:S02]  /*1af0*/  WARPGROUP.DEPBAR.LE gsb0, 0x0 ;  /* 0x00008000000079c5 */ /* 0x000fc40000010000 */
[----:B------:R-:W-:Y:S01]  /*1b00*/  SHF.R.S32.HI R101, RZ, 0x1f, R100 ;  /* 0x0000001fff657819 */ /* 0x000fe20000011464 */
[C---:B----4-:R-:W-:Y:S01]  /*1b10*/  IMAD R9, R5.reuse, UR9, R8 ;  /* 0x0000000905097c24 */ /* 0x050fe2000f8e0208 */
[----:B------:R-:W-:Y:S01]  /*1b20*/  ISETP.NE.U32.AND P1, PT, R6, 0x1, PT ;  /* 0x000000010600780c */ /* 0x000fe20003f25070 */
[----:B------:R-:W-:Y:S01]  /*1b30*/  IMAD.MOV.U32 R124, RZ, RZ, -0x1 ;  /* 0xffffffffff7c7424 */ /* 0x000fe200078e00ff */
[----:B------:R-:W-:Y:S01]  /*1b40*/  ISETP.GE.AND P2, PT, R126, UR7, PT ;  /* 0x000000077e007c0c */ /* 0x000fe2000bf46270 */
[----:B------:R-:W-:Y:S01]  /*1b50*/  IMAD.WIDE.U32 R6, R5, UR8, R100 ;  /* 0x0000000805067c25 */ /* 0x000fe2000f8e0064 */
[----:B------:R-:W-:Y:S01]  /*1b60*/  ULDC UR8, c[0x0][0x284] ;  /* 0x0000a10000087ab9 */ /* 0x000fe20000000800 */
[C---:B------:R-:W-:Y:S02]  /*1b70*/  ISETP.LT.U32.AND P0, PT, R116.reuse, 0x8, P0 ;  /* 0x000000087400780c */ /* 0x040fe40000701070 */
[----:B------:R-:W-:Y:S01]  /*1b80*/  ISETP.GE.OR P2, PT, R125, UR8, P2 ;  /* 0x000000087d007c0c */ /* 0x000fe20009746670 */
[----:B------:R-:W-:Y:S01]  /*1b90*/  IMAD.IADD R7, R7, 0x1, R9 ;  /* 0x0000000107077824 */ /* 0x000fe200078e0209 */
[----:B------:R-:W-:-:S02]  /*1ba0*/  ISETP.GT.U32.AND P1, PT, R116, 0x7, !P1 ;  /* 0x000000077400780c */ /* 0x000fc40004f24070 */
[----:B------:R-:W-:Y:S02]  /*1bb0*/  SEL R8, RZ, 0x1, !P0 ;  /* 0x00000001ff087807 */ /* 0x000fe40004000000 */
[----:B------:R-:W-:Y:S02]  /*1bc0*/  SEL R9, RZ, 0x1, !P1 ;  /* 0x00000001ff097807 */ /* 0x000fe40004800000 */
[----:B------:R-:W-:Y:S02]  /*1bd0*/  LOP3.LUT R119, R119, 0x7, RZ, 0xc0, !PT ;  /* 0x0000000777777812 */ /* 0x000fe400078ec0ff */
[----:B------:R-:W-:-:S03]  /*1be0*/  LOP3.LUT R117, R9, R117, R8, 0x96, !PT ;  /* 0x0000007509757212 */ /* 0x000fc600078e9608 */
[----:B------:R-:W-:Y:S05]  /*1bf0*/  @P2 BRA `(.L_x_22) ;  /* 0x0000004400f42947 */ /* 0x000fea0003800000 */
[----:B------:R-:W4:Y:S01]  /*1c00*/  LDC.64 R8, c[0x0][0x6c8] ;  /* 0x0001b200ff087b82 */ /* 0x000f220000000a00 */
[----:B01----:R-:W-:Y:S01]  /*1c10*/  IMAD.WIDE R10, R10, 0x40, RZ ;  /* 0x000000400a0a7825 */ /* 0x003fe200078e02ff */
[----:B---3-5:R-:W-:Y:S01]  /*1c20*/  ISETP.NE.AND P1, PT, R106, RZ, PT ;  /* 0x000000ff6a00720c */ /* 0x028fe20003f25270 */
[----:B------:R-:W-:Y:S02]  /*1c30*/  BSSY B0, `(.L_x_22) ;  /* 0x0000479000007945 */ /* 0x000fe40003800000 */
[----:B------:R-:W-:Y:S01]  /*1c40*/  IMAD.IADD R126, R113, 0x1, -R126 ;  /* 0x00000001717e7824 */ /* 0x000fe200078e0a7e */
[----:B------:R-:W-:Y:S01]  /*1c50*/  LOP3.LUT R127, R10, 0x6, R115, 0xf8, !PT ;  /* 0x000000060a7f7812 */ /* 0x000fe200078ef873 */
[----:B------:R-:W-:-:S03]  /*1c60*/  IMAD.IADD R125, R121, 0x1, -R125 ;  /* 0x00000001797d7824 */ /* 0x000fc600078e0a7d */
[----:B------:R-:W-:-:S04]  /*1c70*/  ISETP.GT.AND P0, PT, R126, RZ, PT ;  /* 0x000000ff7e00720c */ /* 0x000fc80003f04270 */
[----:B------:R-:W-:Y:S01]  /*1c80*/  ISETP.GT.AND P2, PT, R125, RZ, P0 ;  /* 0x000000ff7d00720c */ /* 0x000fe20000744270 */
[-C--:B----4-:R-:W-:Y:S02]  /*1c90*/  IMAD R14, R11, R8.reuse, RZ ;  /* 0x000000080b0e7224 */ /* 0x090fe400078e02ff */
[----:B------:R-:W-:-:S04]  /*1ca0*/  IMAD.WIDE.U32 R12, R127, R8, R6 ;  /* 0x000000087f0c7225 */ /* 0x000fc800078e0006 */
[----:B------:R-:W-:-:S04]  /*1cb0*/  IMAD R7, R127, R9, R14 ;  /* 0x000000097f077224 */ /* 0x000fc800078e020e */
[----:B------:R-:W-:Y:S01]  /*1cc0*/  IMAD.IADD R19, R13, 0x1, R7 ;  /* 0x000000010d137824 */ /* 0x000fe200078e0207 */
[----:B------:R-:W-:Y:S06]  /*1cd0*/  @!P1 BRA `(.L_x_23) ;  /* 0x0000003400289947 */ /* 0x000fec0003800000 */
[----:B------:R-:W0:Y:S01]  /*1ce0*/  LDC.64 R98, c[0x0][0x6b0] ;  /* 0x0001ac00ff627b82 */ /* 0x000e220000000a00 */
[----:B------:R-:W-:Y:S01]  /*1cf0*/  ULDC.64 UR10, c[0x0][0x6b8] ;  /* 0x0001ae00000a7ab9 */ /* 0x000fe20000000a00 */
[----:B------:R-:W-:Y:S01]  /*1d00*/  ULDC.64 UR12, c[0x0][0x6a8] ;  /* 0x0001aa00000c7ab9 */ /* 0x000fe20000000a00 */
[----:B------:R-:W-:Y:S01]  /*1d10*/  IMAD R6, R15, UR10, RZ ;  /* 0x0000000a0f067c24 */ /* 0x000fe2000f8e02ff */
[----:B------:R-:W-:Y:S01]  /*1d20*/  ULDC.64 UR8, c[0x0][0x6c0] ;  /* 0x0001b00000087ab9 */ /* 0x000fe20000000a00 */
[----:B------:R-:W-:-:S03]  /*1d30*/  IMAD.WIDE.U32 R104, R5, UR10, R100 ;  /* 0x0000000a05687c25 */ /* 0x000fc6000f8e0064 */
[----:B------:R-:W1:Y:S01]  /*1d40*/  LDC.64 R14, c[0x0][0x6b0] ;  /* 0x0001ac00ff0e7b82 */ /* 0x000e620000000a00 */
[----:B------:R-:W-:Y:S02]  /*1d50*/  IMAD R129, R5, UR11, R6 ;  /* 0x0000000b05817c24 */ /* 0x000fe4000f8e0206 */
[----:B------:R-:W-:Y:S02]  /*1d60*/  IMAD.MOV.U32 R102, RZ, RZ, R104 ;  /* 0x000000ffff667224 */ /* 0x000fe400078e0068 */
[----:B------:R-:W-:Y:S02]  /*1d70*/  IMAD.IADD R103, R105, 0x1, R129 ;  /* 0x0000000169677824 */ /* 0x000fe400078e0281 */
[-C--:B0-----:R-:W-:Y:S02]  /*1d80*/  IMAD R10, R11, R98.reuse, RZ ;  /* 0x000000620b0a7224 */ /* 0x081fe400078e02ff */
[----:B------:R-:W-:-:S04]  /*1d90*/  IMAD.WIDE.U32 R6, R127, R98, R102 ;  /* 0x000000627f067225 */ /* 0x000fc800078e0066 */
[----:B------:R-:W-:Y:S01]  /*1da0*/  IMAD R131, R127, R99, R10 ;  /* 0x000000637f837224 */ /* 0x000fe200078e020a */
[----:B------:R-:W-:-:S03]  /*1db0*/  LEA R10, P1, R6, UR12, 0x2 ;  /* 0x0000000c060a7c11 */ /* 0x000fc6000f8210ff */
[----:B------:R-:W-:-:S05]  /*1dc0*/  IMAD.IADD R7, R7, 0x1, R131 ;  /* 0x0000000107077824 */ /* 0x000fca00078e0283 */
[----:B------:R-:W-:-:S05]  /*1dd0*/  LEA.HI.X R11, R6, UR13, R7, 0x2, P1 ;  /* 0x0000000d060b7c11 */ /* 0x000fca00088f1407 */
[----:B------:R0:W3:Y:S01]  /*1de0*/  @P2 LDG.E.LTC128B R17, desc[UR14][R10.64] ;  /* 0x0000000e0a112981 */ /* 0x0000e2000c1e1920 */
[----:B------:R-:W-:Y:S01]  /*1df0*/  ISETP.GT.AND P6, PT, R126, 0x1, PT ;  /* 0x000000017e00780c */ /* 0x000fe20003fc4270 */
[----:B-1----:R-:W-:Y:S01]  /*1e00*/  IMAD.WIDE.U32 R20, R127, R98, R14 ;  /* 0x000000627f147225 */ /* 0x002fe200078e000e */
[C---:B------:R-:W-:Y:S01]  /*1e10*/  LEA R6, P1, R12.reuse, UR8, 0x2 ;  /* 0x000000080c067c11 */ /* 0x040fe2000f8210ff */
[----:B------:R-:W-:Y:S01]  /*1e20*/  BSSY B1, `(.L_x_24) ;  /* 0x0000013000017945 */ /* 0x000fe20003800000 */
[----:B------:R-:W-:Y:S01]  /*1e30*/  ISETP.GT.AND P3, PT, R125, RZ, P6 ;  /* 0x000000ff7d00720c */ /* 0x000fe20003764270 */
[----:B------:R-:W-:Y:S01]  /*1e40*/  IMAD.IADD R93, R131, 0x1, R21 ;  /* 0x00000001835d7824 */ /* 0x000fe200078e0215 */
[----:B------:R-:W-:Y:S02]  /*1e50*/  LEA.HI.X R7, R12, UR9, R19, 0x2, P1 ;  /* 0x000000090c077c11 */ /* 0x000fe400088f1413 */
[----:B------:R-:W-:Y:S02]  /*1e60*/  IADD3 R16, P1, R104, R20, RZ ;  /* 0x0000001468107210 */ /* 0x000fe40007f3e0ff */
[----:B------:R-:W-:-:S02]  /*1e70*/  LOP3.LUT R130, R130, 0xfffffffd, RZ, 0xc0, !PT ;  /* 0xfffffffd82827812 */ /* 0x000fc400078ec0ff */
[----:B------:R-:W-:Y:S01]  /*1e80*/  IADD3 R18, P4, R100, R20, RZ ;  /* 0x0000001464127210 */ /* 0x000fe20007f9e0ff */
[----:B0-----:R-:W-:Y:S01]  /*1e90*/  IMAD.X R11, R93, 0x1, R103, P1 ;  /* 0x000000015d0b7824 */ /* 0x001fe200008e0667 */
[----:B------:R-:W-:Y:S01]  /*1ea0*/  @P6 LOP3.LUT R130, R130, 0x2, RZ, 0xfc, !PT ;  /* 0x0000000282826812 */ /* 0x000fe200078efcff */
[----:B---3--:R-:W-:Y:S02]  /*1eb0*/  IMAD R13, R17, R106, RZ ;  /* 0x0000006a110d7224 */ /* 0x008fe400078e02ff */
[----:B------:R-:W-:Y:S02]  /*1ec0*/  IMAD.MOV.U32 R23, RZ, RZ, R17 ;  /* 0x000000ffff177224 */ /* 0x000fe400078e0011 */
[----:B--2---:R-:W-:Y:S02]  /*1ed0*/  IMAD R91, R56, R107, R13 ;  /* 0x0000006b385b7224 */ /* 0x004fe400078e020d */
[----:B------:R-:W-:-:S03]  /*1ee0*/  IMAD.WIDE.U32 R12, R127, R98, R100 ;  /* 0x000000627f0c7225 */ /* 0x000fc600078e0064 */
[----:B------:R0:W-:Y:S01]  /*1ef0*/  @P2 STG.E desc[UR14][R6.64], R91 ;  /* 0x0000005b06002986 */ /* 0x0001e2000c10190e */
[----:B------:R-:W-:Y:S01]  /*1f00*/  LEA R10, P2, R16, UR12, 0x2 ;  /* 0x0000000c100a7c11 */ /* 0x000fe2000f8410ff */
[----:B------:R-:W-:-:S03]  /*1f10*/  IMAD.IADD R89, R131, 0x1, R13 ;  /* 0x0000000183597824 */ /* 0x000fc600078e020d */
[----:B------:R-:W-:Y:S01]  /*1f20*/  LEA.HI.X R11, R16, UR13, R11, 0x2, P2 ;  /* 0x0000000d100b7c11 */ /* 0x000fe200090f140b */
[----:B------:R-:W-:Y:S08]  /*1f30*/  @!P3 BRA `(.L_x_25) ;  /* 0x000000000004b947 */ /* 0x000ff00003800000 */
[----:B------:R1:W5:Y:S02]  /*1f40*/  LDG.E.LTC128B R23, desc[UR14][R10.64] ;  /* 0x0000000e0a177981 */ /* 0x000364000c1e1920 */
.L_x_25:
[----:B------:R-:W-:Y:S05]  /*1f50*/  BSYNC B1 ;  /* 0x0000000000017941 */ /* 0x000fea0003800000 */
.L_x_24:
[----:B-1---5:R-:W-:Y:S01]  /*1f60*/  IMAD R10, R23, R106, RZ ;  /* 0x0000006a170a7224 */ /* 0x022fe200078e02ff */
[C---:B------:R-:W-:Y:S01]  /*1f70*/  LEA R56, P1, R8.reuse, R6, 0x2 ;  /* 0x0000000608387211 */ /* 0x040fe200078210ff */
[----:B------:R-:W-:Y:S01]  /*1f80*/  IMAD.MOV.U32 R16, RZ, RZ, R12 ;  /* 0x000000ffff107224 */ /* 0x000fe200078e000c */
[----:B------:R-:W-:Y:S01]  /*1f90*/  BSSY B1, `(.L_x_26) ;  /* 0x0000013000017945 */ /* 0x000fe20003800000 */
[----:B0-----:R-:W-:Y:S01]  /*1fa0*/  IMAD R91, R57, R107, R10 ;  /* 0x0000006b395b7224 */ /* 0x001fe200078e020a */
[----:B------:R-:W-:Y:S01]  /*1fb0*/  LEA.HI.X R57, R8, R7, R9, 0x2, P1 ;  /* 0x0000000708397211 */ /* 0x000fe200008f1409 */
[----:B------:R-:W-:Y:S01]  /*1fc0*/  IMAD.MOV.U32 R17, RZ, RZ, R89 ;  /* 0x000000ffff117224 */ /* 0x000fe200078e0059 */
[----:B------:R-:W-:Y:S01]  /*1fd0*/  ISETP.GT.AND P1, PT, R125, 0x8, P0 ;  /* 0x000000087d00780c */ /* 0x000fe20000724270 */
[----:B------:R-:W-:Y:S02]  /*1fe0*/  IMAD.X R19, R101, 0x1, R93, P4 ;  /* 0x0000000165137824 */ /* 0x000fe400020e065d */
[----:B------:R0:W-:Y:S01]  /*1ff0*/  @P3 STG.E desc[UR14][R56.64], R91 ;  /* 0x0000005b38003986 */ /* 0x0001e2000c10190e */
[----:B------:R-:W-:-:S04]  /*2000*/  IMAD.WIDE.U32 R16, R5, UR10, R16 ;  /* 0x0000000a05107c25 */ /* 0x000fc8000f8e0010 */
[----:B------:R-:W-:Y:S01]  /*2010*/  IMAD.IADD R11, R129, 0x1, R17 ;  /* 0x00000001810b7824 */ /* 0x000fe200078e0211 */
[----:B------:R-:W-:Y:S01]  /*2020*/  LEA R12, P2, R16, UR12, 0x2 ;  /* 0x0000000c100c7c11 */ /* 0x000fe2000f8410ff */
[----:B------:R-:W-:-:S03]  /*2030*/  IMAD.WIDE.U32 R18, R5, UR10, R18 ;  /* 0x0000000a05127c25 */ /* 0x000fc6000f8e0012 */
[----:B------:R-:W-:Y:S01]  /*2040*/  LEA.HI.X R13, R16, UR13, R11, 0x2, P2 ;  /* 0x0000000d100d7c11 */ /* 0x000fe200090f140b */
[----:B------:R-:W-:Y:S01]  /*2050*/  IMAD.MOV.U32 R16, RZ, RZ, R20 ;  /* 0x000000ffff107224 */ /* 0x000fe200078e0014 */
[----:B------:R-:W-:Y:S01]  /*2060*/  LEA R10, P4, R18, UR12, 0x2 ;  /* 0x0000000c120a7c11 */ /* 0x000fe2000f8810ff */
[----:B------:R-:W-:Y:S02]  /*2070*/  IMAD.MOV.U32 R17, RZ, RZ, R93 ;  /* 0x000000ffff117224 */ /* 0x000fe400078e005d */
[----:B------:R-:W-:Y:S02]  /*2080*/  IMAD.IADD R89, R129, 0x1, R19 ;  /* 0x0000000181597824 */ /* 0x000fe400078e0213 */
[----:B------:R-:W-:Y:S01]  /*2090*/  IMAD.MOV.U32 R21, RZ, RZ, R23 ;  /* 0x000000ffff157224 */ /* 0x000fe200078e0017 */
[----:B0-----:R-:W-:Y:S07]  /*20a0*/  @!P1 BRA `(.L_x_27) ;  /* 0x0000000000049947 */ /* 0x001fee0003800000 */
[----:B------:R0:W5:Y:S02]  /*20b0*/  LDG.E.LTC128B R21, desc[UR14][R12.64+0x20] ;  /* 0x0000200e0c157981 */ /* 0x000164000c1e1920 */
.L_x_27:
[----:B------:R-:W-:Y:S05]  /*20c0*/  BSYNC B1 ;  /* 0x0000000000017941 */ /* 0x000fea0003800000 */
.L_x_26:
[----:B------:R-:W-:Y:S01]  /*20d0*/  ISETP.GT.AND P3, PT, R125, 0x8, P6 ;  /* 0x000000087d00780c */ /* 0x000fe20003764270 */
[----:B------:R-:W-:Y:S01]  /*20e0*/  IMAD.WIDE.U32 R22, R98, 0x7, R16 ;  /* 0x0000000762167825 */ /* 0x000fe200078e0010 */
[----:B------:R-:W-:Y:S01]  /*20f0*/  ISETP.GT.AND P5, PT, R126, 0x8, PT ;  /* 0x000000087e00780c */ /* 0x000fe20003fa4270 */
[----:B------:R-:W-:Y:S01]  /*2100*/  BSSY B1, `(.L_x_28) ;  /* 0x000000f000017945 */ /* 0x000fe20003800000 */
[----:B------:R-:W-:Y:S01]  /*2110*/  LOP3.LUT R130, R130, 0xfffffffb, RZ, 0xc0, !PT ;  /* 0xfffffffb82827812 */ /* 0x000fe200078ec0ff */
[----:B-----5:R-:W-:Y:S01]  /*2120*/  IMAD R19, R21, R106, RZ ;  /* 0x0000006a15137224 */ /* 0x020fe200078e02ff */
[----:B------:R-:W-:Y:S01]  /*2130*/  IADD3 R17, P2, R104, R22, RZ ;  /* 0x0000001668117210 */ /* 0x000fe20007f5e0ff */
[----:B------:R-:W-:Y:S01]  /*2140*/  IMAD R128, R99, 0x7, RZ ;  /* 0x0000000763807824 */ /* 0x000fe200078e02ff */
[----:B------:R-:W-:Y:S01]  /*2150*/  LEA.HI.X R11, R18, UR13, R89, 0x2, P4 ;  /* 0x0000000d120b7c11 */ /* 0x000fe2000a0f1459 */
[----:B------:R-:W-:Y:S02]  /*2160*/  IMAD R19, R58, R107, R19 ;  /* 0x0000006b3a137224 */ /* 0x000fe400078e0213 */
[----:B------:R-:W-:-:S03]  /*2170*/  IMAD.IADD R58, R23, 0x1, R128 ;  /* 0x00000001173a7824 */ /* 0x000fc600078e0280 */
[----:B------:R1:W-:Y:S01]  /*2180*/  @P1 STG.E desc[UR14][R6.64+0x20], R19 ;  /* 0x0000201306001986 */ /* 0x0003e2000c10190e */
[----:B------:R-:W-:Y:S01]  /*2190*/  IMAD.X R20, R58, 0x1, R103, P2 ;  /* 0x000000013a147824 */ /* 0x000fe200010e0667 */
[----:B------:R-:W-:Y:S02]  /*21a0*/  @P5 LOP3.LUT R130, R130, 0x4, RZ, 0xfc, !PT ;  /* 0x0000000482825812 */ /* 0x000fe400078efcff */
[----:B------:R-:W-:Y:S02]  /*21b0*/  ISETP.GT.AND P1, PT, R125, RZ, P5 ;  /* 0x000000ff7d00720c */ /* 0x000fe40002f24270 */
[----:B------:R-:W-:Y:S01]  /*21c0*/  LEA R16, P2, R17, UR12, 0x2 ;  /* 0x0000000c11107c11 */ /* 0x000fe2000f8410ff */
[----:B------:R-:W-:-:S12]  /*21d0*/  @!P3 BRA `(.L_x_29) ;  /* 0x000000000004b947 */ /* 0x000fd80003800000 */
[----:B------:R2:W5:Y:S02]  /*21e0*/  LDG.E.LTC128B R21, desc[UR14][R10.64+0x20] ;  /* 0x0000200e0a157981 */ /* 0x000564000c1e1920 */
.L_x_29:
[----:B------:R-:W-:Y:S05]  /*21f0*/  BSYNC B1 ;  /* 0x0000000000017941 */ /* 0x000fea0003800000 */
.L_x_28:
[----:B-----5:R-:W-:Y:S01]  /*2200*/  IMAD R18, R21, R106, RZ ;  /* 0x0000006a15127224 */ /* 0x020fe200078e02ff */
[----:B------:R-:W-:Y:S01]  /*2210*/  LEA.HI.X R17, R17, UR13, R20, 0x2, P2 ;  /* 0x0000000d11117c11 */ /* 0x000fe200090f1414 */
[----:B------:R-:W-:Y:S02]  /*2220*/  IMAD.MOV.U32 R111, RZ, RZ, R21 ;  /* 0x000000ffff6f7224 */ /* 0x000fe400078e0015 */
[----:B------:R-:W-:-:S05]  /*2230*/  IMAD R89, R59, R107, R18 ;  /* 0x0000006b3b597224 */ /* 0x000fca00078e0212 */
[----:B------:R3:W-:Y:S04]  /*2240*/  @P3 STG.E desc[UR14][R56.64+0x20], R89 ;  /* 0x0000205938003986 */ /* 0x0007e8000c10190e */
[----:B------:R-:W4:Y:S01]  /*2250*/  @P1 LDG.E.LTC128B R111, desc[UR14][R16.64] ;  /* 0x0000000e106f1981 */ /* 0x000f22000c1e1920 */
[----:B------:R-:W-:Y:S01]  /*2260*/  IADD3 R22, P2, R22, R98, RZ ;  /* 0x0000006216167210 */ /* 0x000fe20007f5e0ff */
[----:B------:R-:W-:Y:S01]  /*2270*/  IMAD R59, R9, 0x1c, RZ ;  /* 0x0000001c093b7824 */ /* 0x000fe200078e02ff */
[----:B------:R-:W-:-:S03]  /*2280*/  ISETP.GT.AND P4, PT, R126, 0x9, PT ;  /* 0x000000097e00780c */ /* 0x000fc60003f84270 */
[----:B------:R-:W-:Y:S01]  /*2290*/  IMAD.X R23, R58, 0x1, R99, P2 ;  /* 0x000000013a177824 */ /* 0x000fe200010e0663 */
[----:B------:R-:W-:-:S05]  /*22a0*/  IADD3 R18, P2, R22, R104, RZ ;  /* 0x0000006816127210 */ /* 0x000fca0007f5e0ff */
[----:B-1----:R-:W-:Y:S01]  /*22b0*/  IMAD.X R19, R23, 0x1, R103, P2 ;  /* 0x0000000117137824 */ /* 0x002fe200010e0667 */
[----:B------:R-:W-:-:S04]  /*22c0*/  LEA R20, P2, R18, UR12, 0x2 ;  /* 0x0000000c12147c11 */ /* 0x000fc8000f8410ff */
[----:B------:R-:W-:Y:S01]  /*22d0*/  LEA.HI.X R21, R18, UR13, R19, 0x2, P2 ;  /* 0x0000000d12157c11 */ /* 0x000fe200090f1413 */
[----:B------:R-:W-:Y:S01]  /*22e0*/  IMAD.WIDE.U32 R18, R8, 0x1c, R56 ;  /* 0x0000001c08127825 */ /* 0x000fe200078e0038 */
[----:B------:R-:W-:-:S03]  /*22f0*/  ISETP.GT.AND P2, PT, R125, RZ, P4 ;  /* 0x000000ff7d00720c */ /* 0x000fc60002744270 */
[----:B------:R-:W-:Y:S02]  /*2300*/  IMAD.IADD R19, R19, 0x1, R59 ;  /* 0x0000000113137824 */ /* 0x000fe400078e023b */
[----:B------:R-:W-:-:S04]  /*2310*/  IMAD.WIDE.U32 R58, R98, 0x7, R14 ;  /* 0x00000007623a7825 */ /* 0x000fc800078e000e */
[----:B------:R-:W-:Y:S02]  /*2320*/  IMAD.IADD R59, R128, 0x1, R59 ;  /* 0x00000001803b7824 */ /* 0x000fe400078e023b */
[----:B------:R-:W-:-:S04]  /*2330*/  IMAD.WIDE.U32 R14, R127, R98, R58 ;  /* 0x000000627f0e7225 */ /* 0x000fc800078e003a */
[----:B----4-:R-:W-:-:S04]  /*2340*/  IMAD R16, R111, R106, RZ ;  /* 0x0000006a6f107224 */ /* 0x010fc800078e02ff */
[----:B------:R-:W-:-:S05]  /*2350*/  IMAD R17, R60, R107, R16 ;  /* 0x0000006b3c117224 */ /* 0x000fca00078e0210 */
[----:B------:R1:W-:Y:S04]  /*2360*/  @P1 STG.E desc[UR14][R18.64], R17 ;  /* 0x0000001112001986 */ /* 0x0003e8000c10190e */
[----:B------:R4:W2:Y:S01]  /*2370*/  @P2 LDG.E.LTC128B R111, desc[UR14][R20.64] ;  /* 0x0000000e146f2981 */ /* 0x0008a2000c1e1920 */
[----:B------:R-:W-:Y:S01]  /*2380*/  IADD3 R14, P1, R100, R14, RZ ;  /* 0x0000000e640e7210 */ /* 0x000fe20007f3e0ff */
[----:B------:R-:W-:Y:S01]  /*2390*/  USHF.L.U32 UR7, UR6, 0x2, URZ ;  /* 0x0000000206077899 */ /* 0x000fe2000800063f */
[----:B---3--:R-:W-:Y:S01]  /*23a0*/  IMAD.WIDE.U32 R88, R98, 0x7, R22 ;  /* 0x0000000762587825 */ /* 0x008fe200078e0016 */
[----:B------:R-:W-:Y:S01]  /*23b0*/  USHF.L.U64.HI UR8, UR6, 0x2, UR5 ;  /* 0x0000000206087899 */ /* 0x000fe20008010205 */
[----:B------:R-:W-:Y:S01]  /*23c0*/  IADD3.X R15, R101, R131, R15, P1, !PT ;  /* 0x00000083650f7210 */ /* 0x000fe20000ffe40f */
[----:B------:R-:W-:Y:S01]  /*23d0*/  BSSY B1, `(.L_x_30) ;  /* 0x0000027000017945 */ /* 0x000fe20003800000 */
[----:B------:R-:W-:-:S02]  /*23e0*/  IMAD.IADD R134, R128, 0x1, R89 ;  /* 0x0000000180867824 */ /* 0x000fc400078e0259 */
[----:B------:R-:W-:-:S04]  /*23f0*/  IMAD.WIDE.U32 R14, R5, UR10, R14 ;  /* 0x0000000a050e7c25 */ /* 0x000fc8000f8e000e */
[----:B------:R-:W-:Y:S01]  /*2400*/  IMAD.IADD R15, R129, 0x1, R15 ;  /* 0x00000001810f7824 */ /* 0x000fe200078e020f */
[----:B------:R-:W-:-:S04]  /*2410*/  LEA R16, P1, R14, UR12, 0x2 ;  /* 0x0000000c0e107c11 */ /* 0x000fc8000f8210ff */
[----:B-1----:R-:W-:Y:S02]  /*2420*/  LEA.HI.X R17, R14, UR13, R15, 0x2, P1 ;  /* 0x0000000d0e117c11 */ /* 0x002fe400088f140f */
[----:B------:R-:W-:-:S04]  /*2430*/  IADD3 R14, P1, R56, UR7, RZ ;  /* 0x00000007380e7c10 */ /* 0x000fc8000ff3e0ff */
[----:B------:R-:W-:Y:S02]  /*2440*/  IADD3.X R15, R57, UR8, RZ, P1, !PT ;  /* 0x00000008390f7c10 */ /* 0x000fe40008ffe4ff */
[----:B------:R-:W-:-:S05]  /*2450*/  IADD3 R132, P1, R88, R98, RZ ;  /* 0x0000006258847210 */ /* 0x000fca0007f3e0ff */
[----:B------:R-:W-:Y:S01]  /*2460*/  IMAD.X R133, R134, 0x1, R99, P1 ;  /* 0x0000000186857824 */ /* 0x000fe200008e0663 */
[----:B------:R-:W-:Y:S01]  /*2470*/  IADD3 R136, P1, R58, R98, RZ ;  /* 0x000000623a887210 */ /* 0x000fe20007f3e0ff */
[----:B------:R-:W-:-:S04]  /*2480*/  IMAD.WIDE.U32 R92, R98, 0x7, R132 ;  /* 0x00000007625c7825 */ /* 0x000fc800078e0084 */
[----:B------:R-:W-:Y:S01]  /*2490*/  IMAD.X R137, R59, 0x1, R99, P1 ;  /* 0x000000013b897824 */ /* 0x000fe200008e0663 */
[-C--:B------:R-:W-:Y:S01]  /*24a0*/  IADD3 R90, P1, R92, R98.reuse, RZ ;  /* 0x000000625c5a7210 */ /* 0x080fe20007f3e0ff */
[----:B------:R-:W-:Y:S02]  /*24b0*/  IMAD.IADD R142, R128, 0x1, R93 ;  /* 0x00000001808e7824 */ /* 0x000fe400078e025d */
[----:B----4-:R-:W-:-:S04]  /*24c0*/  IMAD.WIDE.U32 R20, R127, R98, R136 ;  /* 0x000000627f147225 */ /* 0x010fc800078e0088 */
[----:B------:R-:W-:Y:S01]  /*24d0*/  IMAD.X R91, R142, 0x1, R99, P1 ;  /* 0x000000018e5b7824 */ /* 0x000fe200008e0663 */
[----:B------:R-:W-:Y:S01]  /*24e0*/  IADD3 R20, P1, R100, R20, RZ ;  /* 0x0000001464147210 */ /* 0x000fe20007f3e0ff */
[----:B------:R-:W-:-:S03]  /*24f0*/  IMAD.WIDE.U32 R94, R98, 0x7, R90 ;  /* 0x00000007625e7825 */ /* 0x000fc600078e005a */
[----:B------:R-:W-:Y:S01]  /*2500*/  IADD3.X R21, R101, R131, R21, P1, !PT ;  /* 0x0000008365157210 */ /* 0x000fe20000ffe415 */
[----:B------:R-:W-:Y:S01]  /*2510*/  IMAD.IADD R144, R128, 0x1, R95 ;  /* 0x0000000180907824 */ /* 0x000fe200078e025f */
[----:B------:R-:W-:-:S05]  /*2520*/  IADD3 R96, P1, R94, R98, RZ ;  /* 0x000000625e607210 */ /* 0x000fca0007f3e0ff */
[----:B------:R-:W-:Y:S02]  /*2530*/  IMAD.X R97, R144, 0x1, R99, P1 ;  /* 0x0000000190617824 */ /* 0x000fe400008e0663 */
[----:B------:R-:W-:-:S04]  /*2540*/  IMAD.WIDE.U32 R108, R98, 0x7, R96 ;  /* 0x00000007626c7825 */ /* 0x000fc800078e0060 */
[----:B------:R-:W-:Y:S02]  /*2550*/  IMAD.IADD R149, R128, 0x1, R109 ;  /* 0x0000000180957824 */ /* 0x000fe400078e026d */
[----:B--2---:R-:W-:-:S04]  /*2560*/  IMAD R22, R111, R106, RZ ;  /* 0x0000006a6f167224 */ /* 0x004fc800078e02ff */
[----:B------:R-:W-:Y:S02]  /*2570*/  IMAD R135, R61, R107, R22 ;  /* 0x0000006b3d877224 */ /* 0x000fe400078e0216 */
[----:B------:R-:W-:-:S03]  /*2580*/  IMAD.WIDE.U32 R60, R5, UR10, R20 ;  /* 0x0000000a053c7c25 */ /* 0x000fc6000f8e0014 */
[----:B------:R1:W-:Y:S01]  /*2590*/  @P2 STG.E desc[UR14][R14.64], R135 ;  /* 0x000000870e002986 */ /* 0x0003e2000c10190e */
[----:B------:R-:W-:Y:S01]  /*25a0*/  IMAD.IADD R21, R129, 0x1, R61 ;  /* 0x0000000181157824 */ /* 0x000fe200078e023d */
[----:B------:R-:W-:Y:S01]  /*25b0*/  LEA R20, P1, R60, UR12, 0x2 ;  /* 0x0000000c3c147c11 */ /* 0x000fe2000f8210ff */
[----:B------:R-:W-:Y:S01]  /*25c0*/  IMAD.MOV.U32 R61, RZ, RZ, R111 ;  /* 0x000000ffff3d7224 */ /* 0x000fe200078e006f */
[----:B------:R-:W-:Y:S02]  /*25d0*/  IADD3 R22, P2, R6, UR7, RZ ;  /* 0x0000000706167c10 */ /* 0x000fe4000ff5e0ff */
[----:B------:R-:W-:Y:S02]  /*25e0*/  LEA.HI.X R21, R60, UR13, R21, 0x2, P1 ;  /* 0x0000000d3c157c11 */ /* 0x000fe400088f1415 */
[----:B------:R-:W-:Y:S02]  /*25f0*/  ISETP.GT.AND P1, PT, R125, 0x8, P5 ;  /* 0x000000087d00780c */ /* 0x000fe40002f24270 */
[----:B------:R-:W-:-:S02]  /*2600*/  IADD3.X R23, R7, UR8, RZ, P2, !PT ;  /* 0x0000000807177c10 */ /* 0x000fc400097fe4ff */
[----:B------:R-:W-:-:S09]  /*2610*/  IADD3 R110, P2, R108, R98, RZ ;  /* 0x000000626c6e7210 */ /* 0x000fd20007f5e0ff */
[----:B-1----:R-:W-:Y:S05]  /*2620*/  @!P1 BRA `(.L_x_31) ;  /* 0x0000000000049947 */ /* 0x002fea0003800000 */
[----:B------:R1:W5:Y:S02]  /*2630*/  LDG.E.LTC128B R61, desc[UR14][R16.64+0x20] ;  /* 0x0000200e103d7981 */ /* 0x000364000c1e1920 */
.L_x_31:
[----:B------:R-:W-:Y:S05]  /*2640*/  BSYNC B1 ;  /* 0x0000000000017941 */ /* 0x000fea0003800000 */
.L_x_30:
[----:B-----5:R-:W-:Y:S01]  /*2650*/  IMAD R60, R61, R106, RZ ;  /* 0x0000006a3d3c7224 */ /* 0x020fe200078e02ff */
[----:B------:R-:W-:Y:S01]  /*2660*/  BSSY B1, `(.L_x_32) ;  /* 0x000000e000017945 */ /* 0x000fe20003800000 */
[----:B------:R-:W-:Y:S01]  /*2670*/  IMAD.X R111, R149, 0x1, R99, P2 ;  /* 0x00000001956f7824 */ /* 0x000fe200010e0663 */
[----:B------:R-:W-:Y:S01]  /*2680*/  IADD3 R88, P2, R104, R88, RZ ;  /* 0x0000005868587210 */ /* 0x000fe20007f5e0ff */
[----:B------:R-:W-:Y:S02]  /*2690*/  IMAD R135, R62, R107, R60 ;  /* 0x0000006b3e877224 */ /* 0x000fe400078e023c */
[----:B------:R-:W-:-:S03]  /*26a0*/  IMAD.WIDE.U32 R140, R98, 0x7, R110 ;  /* 0x00000007628c7825 */ /* 0x000fc600078e006e */
[----:B------:R2:W-:Y:S01]  /*26b0*/  @P1 STG.E desc[UR14][R22.64+0x20], R135 ;  /* 0x0000208716001986 */ /* 0x0005e2000c10190e */
[----:B------:R-:W-:Y:S01]  /*26c0*/  ISETP.GT.AND P1, PT, R125, 0x8, P4 ;  /* 0x000000087d00780c */ /* 0x000fe20002724270 */
[----:B------:R-:W-:Y:S01]  /*26d0*/  IMAD.X R89, R134, 0x1, R103, P2 ;  /* 0x0000000186597824 */ /* 0x000fe200010e0667 */
[----:B------:R-:W-:Y:S01]  /*26e0*/  IADD3 R138, P2, R140, R98, RZ ;  /* 0x000000628c8a7210 */ /* 0x000fe20007f5e0ff */
[----:B------:R-:W-:Y:S02]  /*26f0*/  IMAD.IADD R148, R128, 0x1, R141 ;  /* 0x0000000180947824 */ /* 0x000fe400078e028d */
[----:B------:R-:W-:Y:S02]  /*2700*/  IMAD.MOV.U32 R143, RZ, RZ, R61 ;  /* 0x000000ffff8f7224 */ /* 0x000fe400078e003d */
[----:B------:R-:W-:-:S06]  /*2710*/  IMAD.X R139, R148, 0x1, R99, P2 ;  /* 0x00000001948b7824 */ /* 0x000fcc00010e0663 */
[----:B--2---:R-:W-:Y:S05]  /*2720*/  @!P1 BRA `(.L_x_33) ;  /* 0x0000000000049947 */ /* 0x004fea0003800000 */
[----:B------:R2:W5:Y:S02]  /*2730*/  LDG.E.LTC128B R143, desc[UR14][R20.64+0x20] ;  /* 0x0000200e148f7981 */ /* 0x000564000c1e1920 */
.L_x_33:
[----:B------:R-:W-:Y:S05]  /*2740*/  BSYNC B1 ;  /* 0x0000000000017941 */ /* 0x000fea0003800000 */
.L_x_32:
[----:B-----5:R-:W-:Y:S01]  /*2750*/  IMAD R62, R143, R106, RZ ;  /* 0x0000006a8f3e7224 */ /* 0x020fe200078e02ff */
[----:B------:R-:W-:Y:S01]  /*2760*/  LEA R60, P2, R88, UR12, 0x2 ;  /* 0x0000000c583c7c11 */ /* 0x000fe2000f8410ff */
[----:B------:R-:W-:Y:S01]  /*2770*/  IMAD.WIDE.U32 R134, R98, 0x7, R138 ;  /* 0x0000000762867825 */ /* 0x000fe200078e008a */
[----:B------:R-:W-:Y:S02]  /*2780*/  SHF.L.U64.HI R93, R8, 0x6, R9 ;  /* 0x00000006085d7819 */ /* 0x000fe40000010209 */
[----:B------:R-:W-:Y:S01]  /*2790*/  LEA.HI.X R61, R88, UR13, R89, 0x2, P2 ;  /* 0x0000000d583d7c11 */ /* 0x000fe200090f1459 */
[----:B------:R-:W-:Y:S01]  /*27a0*/  IMAD R95, R63, R107, R62 ;  /* 0x0000006b3f5f7224 */ /* 0x000fe200078e023e */
[----:B------:R-:W-:Y:S01]  /*27b0*/  ISETP.GT.AND P5, PT, R126, 0x10, PT ;  /* 0x000000107e00780c */ /* 0x000fe20003fa4270 */
[----:B------:R-:W-:Y:S01]  /*27c0*/  IMAD.IADD R141, R128, 0x1, R135 ;  /* 0x00000001808d7824 */ /* 0x000fe200078e0287 */
[----:B------:R-:W-:Y:S01]  /*27d0*/  LOP3.LUT R130, R130, 0xffffffef, RZ, 0xc0, !PT ;  /* 0xffffffef82827812 */ /* 0x000fe200078ec0ff */
[----:B------:R-:W-:Y:S01]  /*27e0*/  IMAD.SHL.U32 R63, R8, 0x40, RZ ;  /* 0x00000040083f7824 */ /* 0x000fe200078e00ff */
[----:B------:R3:W-:Y:S01]  /*27f0*/  @P1 STG.E desc[UR14][R14.64+0x20], R95 ;  /* 0x0000205f0e001986 */ /* 0x0007e2000c10190e */
[----:B------:R-:W-:Y:S01]  /*2800*/  IADD3 R135, P1, P2, R104, R98, R134 ;  /* 0x0000006268877210 */ /* 0x000fe20007a3e086 */
[----:B------:R-:W-:-:S03]  /*2810*/  IMAD.MOV.U32 R105, RZ, RZ, R143 ;  /* 0x000000ffff697224 */ /* 0x000fc600078e008f */
[----:B------:R-:W-:Y:S02]  /*2820*/  IADD3.X R102, R103, R99, R141, P1, P2 ;  /* 0x0000006367667210 */ /* 0x000fe40000fe448d */
[----:B------:R-:W-:Y:S01]  /*2830*/  IADD3 R88, P1, R63, R6, RZ ;  /* 0x000000063f587210 */ /* 0x000fe20007f3e0ff */
[----:B------:R-:W-:-:S04]  /*2840*/  IMAD.WIDE.U32 R58, R98, 0x7, R58 ;  /* 0x00000007623a7825 */ /* 0x000fc800078e003a */
[----:B------:R-:W-:Y:S01]  /*2850*/  IMAD.WIDE.U32 R136, R98, 0x7, R136 ;  /* 0x0000000762887825 */ /* 0x000fe200078e0088 */
[----:B------:R-:W-:Y:S02]  /*2860*/  ISETP.GT.AND P3, PT, R126, 0x11, PT ;  /* 0x000000117e00780c */ /* 0x000fe40003f64270 */
[----:B------:R-:W-:Y:S01]  /*2870*/  @P5 LOP3.LUT R130, R130, 0x10, RZ, 0xfc, !PT ;  /* 0x0000001082825812 */ /* 0x000fe200078efcff */
[----:B------:R-:W-:Y:S01]  /*2880*/  IMAD.X R89, R93, 0x1, R7, P1 ;  /* 0x000000015d597824 */ /* 0x000fe200008e0607 */
[----:B------:R-:W-:-:S13]  /*2890*/  ISETP.GT.AND P1, PT, R125, RZ, P5 ;  /* 0x000000ff7d00720c */ /* 0x000fda0002f24270 */
[----:B------:R-:W4:Y:S01]  /*28a0*/  @P1 LDG.E.LTC128B R105, desc[UR14][R60.64] ;  /* 0x0000000e3c691981 */ /* 0x000f22000c1e1920 */
[----:B------:R-:W-:Y:S01]  /*28b0*/  LOP3.LUT R130, R130, 0xffffff7f, RZ, 0xc0, !PT ;  /* 0xffffff7f82827812 */ /* 0x000fe200078ec0ff */
[----:B------:R-:W-:Y:S03]  /*28c0*/  BSSY B1, `(.L_x_34) ;  /* 0x00000aa000017945 */ /* 0x000fe60003800000 */
[----:B------:R-:W-:Y:S01]  /*28d0*/  @P3 LOP3.LUT R130, R130, 0x80, RZ, 0xfc, !PT ;  /* 0x0000008082823812 */ /* 0x000fe200078efcff */
[----:B----4-:R-:W-:-:S04]  /*28e0*/  IMAD R62, R105, R106, RZ ;  /* 0x0000006a693e7224 */ /* 0x010fc800078e02ff */
[----:B---3--:R-:W-:-:S05]  /*28f0*/  IMAD R95, R64, R107, R62 ;  /* 0x0000006b405f7224 */ /* 0x008fca00078e023e */
[----:B------:R3:W-:Y:S01]  /*2900*/  @P1 STG.E desc[UR14][R88.64], R95 ;  /* 0x0000005f58001986 */ /* 0x0007e2000c10190e */
[----:B------:R-:W-:-:S05]  /*2910*/  IADD3 R62, P1, R132, R104, RZ ;  /* 0x00000068843e7210 */ /* 0x000fca0007f3e0ff */
[----:B------:R-:W-:Y:S01]  /*2920*/  IMAD.X R133, R133, 0x1, R103, P1 ;  /* 0x0000000185857824 */ /* 0x000fe200008e0667 */
[----:B------:R-:W-:-:S04]  /*2930*/  LEA R132, P1, R62, UR12, 0x2 ;  /* 0x0000000c3e847c11 */ /* 0x000fc8000f8210ff */
[----:B------:R-:W-:Y:S02]  /*2940*/  LEA.HI.X R133, R62, UR13, R133, 0x2, P1 ;  /* 0x0000000d3e857c11 */ /* 0x000fe400088f1485 */
[----:B------:R-:W-:-:S05]  /*2950*/  IADD3 R62, P1, R63, R56, RZ ;  /* 0x000000383f3e7210 */ /* 0x000fca0007f3e0ff */
[----:B------:R-:W-:Y:S01]  /*2960*/  IMAD.X R63, R93, 0x1, R57, P1 ;  /* 0x000000015d3f7824 */ /* 0x000fe200008e0639 */
[----:B------:R-:W-:-:S04]  /*2970*/  IADD3 R146, P1, R58, R98, RZ ;  /* 0x000000623a927210 */ /* 0x000fc80007f3e0ff */
[----:B------:R-:W-:Y:S02]  /*2980*/  IADD3.X R147, R99, R128, R59, P1, !PT ;  /* 0x0000008063937210 */ /* 0x000fe40000ffe43b */
[-C--:B------:R-:W-:Y:S01]  /*2990*/  IADD3 R150, P1, R136, R98.reuse, RZ ;  /* 0x0000006288967210 */ /* 0x080fe20007f3e0ff */
[----:B------:R-:W-:-:S03]  /*29a0*/  IMAD.WIDE.U32 R58, R127, R98, R146 ;  /* 0x000000627f3a7225 */ /* 0x000fc600078e0092 */
[----:B------:R-:W-:Y:S01]  /*29b0*/  IADD3.X R151, R99, R128, R137, P1, !PT ;  /* 0x0000008063977210 */ /* 0x000fe20000ffe489 */
[----:B------:R-:W-:Y:S01]  /*29c0*/  IMAD.WIDE.U32 R146, R98, 0x7, R146 ;  /* 0x0000000762927825 */ /* 0x000fe200078e0092 */
[----:B------:R-:W-:-:S03]  /*29d0*/  IADD3 R58, P1, R100, R58, RZ ;  /* 0x0000003a643a7210 */ /* 0x000fc60007f3e0ff */
[----:B------:R-:W-:Y:S01]  /*29e0*/  IMAD.WIDE.U32 R60, R127, R98, R150 ;  /* 0x000000627f3c7225 */ /* 0x000fe200078e0096 */
[----:B------:R-:W-:Y:S02]  /*29f0*/  IADD3.X R59, R101, R131, R59, P1, !PT ;  /* 0x00000083653b7210 */ /* 0x000fe40000ffe43b */
[----:B------:R-:W-:Y:S01]  /*2a00*/  IADD3 R136, P1, R100, R60, RZ ;  /* 0x0000003c64887210 */ /* 0x000fe20007f3e0ff */
[----:B------:R-:W-:-:S03]  /*2a10*/  IMAD.WIDE.U32 R58, R5, UR10, R58 ;  /* 0x0000000a053a7c25 */ /* 0x000fc6000f8e003a */
[----:B------:R-:W-:Y:S01]  /*2a20*/  IADD3.X R137, R101, R131, R61, P1, !PT ;  /* 0x0000008365897210 */ /* 0x000fe20000ffe43d */
[----:B------:R-:W-:Y:S01]  /*2a30*/  IMAD.IADD R59, R129, 0x1, R59 ;  /* 0x00000001813b7824 */ /* 0x000fe200078e023b */
[----:B------:R-:W-:Y:S01]  /*2a40*/  LEA R60, P1, R58, UR12, 0x2 ;  /* 0x0000000c3a3c7c11 */ /* 0x000fe2000f8210ff */
[----:B------:R-:W-:-:S03]  /*2a50*/  IMAD.WIDE.U32 R136, R5, UR10, R136 ;  /* 0x0000000a05887c25 */ /* 0x000fc6000f8e0088 */
[----:B------:R-:W-:Y:S01]  /*2a60*/  LEA.HI.X R61, R58, UR13, R59, 0x2, P1 ;  /* 0x0000000d3a3d7c11 */ /* 0x000fe200088f143b */
[----:B------:R-:W-:Y:S01]  /*2a70*/  IMAD.IADD R59, R129, 0x1, R137 ;  /* 0x00000001813b7824 */ /* 0x000fe200078e0289 */
[----:B------:R-:W-:-:S04]  /*2a80*/  LEA R58, P1, R136, UR12, 0x2 ;  /* 0x0000000c883a7c11 */ /* 0x000fc8000f8210ff */
[----:B------:R-:W-:Y:S02]  /*2a90*/  LEA.HI.X R59, R136, UR13, R59, 0x2, P1 ;  /* 0x0000000d883b7c11 */ /* 0x000fe400088f143b */
[----:B------:R-:W-:-:S05]  /*2aa0*/  IADD3 R92, P1, R104, R92, RZ ;  /* 0x0000005c685c7210 */ /* 0x000fca0007f3e0ff */
[----:B------:R-:W-:Y:S01]  /*2ab0*/  IMAD.X R93, R142, 0x1, R103, P1 ;  /* 0x000000018e5d7824 */ /* 0x000fe200008e0667 */
[----:B------:R-:W-:-:S04]  /*2ac0*/  LEA R142, P1, R92, UR12, 0x2 ;  /* 0x0000000c5c8e7c11 */ /* 0x000fc8000f8210ff */
[----:B------:R-:W-:Y:S02]  /*2ad0*/  LEA.HI.X R143, R92, UR13, R93, 0x2, P1 ;  /* 0x0000000d5c8f7c11 */ /* 0x000fe400088f145d */
[----:B------:R-:W-:-:S05]  /*2ae0*/  IADD3 R64, P1, R90, R104, RZ ;  /* 0x000000685a407210 */ /* 0x000fca0007f3e0ff */
[----:B------:R-:W-:Y:S01]  /*2af0*/  IMAD.X R91, R91, 0x1, R103, P1 ;  /* 0x000000015b5b7824 */ /* 0x000fe200008e0667 */
[----:B------:R-:W-:-:S04]  /*2b00*/  LEA R136, P1, R64, UR12, 0x2 ;  /* 0x0000000c40887c11 */ /* 0x000fc8000f8210ff */
[----:B------:R-:W-:Y:S01]  /*2b10*/  LEA.HI.X R137, R64, UR13, R91, 0x2, P1 ;  /* 0x0000000d40897c11 */ /* 0x000fe200088f145b */
[----:B------:R-:W-:Y:S01]  /*2b20*/  IMAD.WIDE.U32 R90, R98, 0x7, R150 ;  /* 0x00000007625a7825 */ /* 0x000fe200078e0096 */
[----:B------:R-:W-:-:S04]  /*2b30*/  IADD3 R150, P1, R146, R98, RZ ;  /* 0x0000006292967210 */ /* 0x000fc80007f3e0ff */
[----:B------:R-:W-:Y:S02]  /*2b40*/  IADD3.X R151, R99, R128, R147, P1, !PT ;  /* 0x0000008063977210 */ /* 0x000fe40000ffe493 */
[----:B------:R-:W-:-:S04]  /*2b50*/  IADD3 R152, P1, R90, R98, RZ ;  /* 0x000000625a987210 */ /* 0x000fc80007f3e0ff */
[----:B------:R-:W-:Y:S01]  /*2b60*/  IADD3.X R153, R99, R128, R91, P1, !PT ;  /* 0x0000008063997210 */ /* 0x000fe20000ffe45b */
[----:B------:R-:W-:-:S04]  /*2b70*/  IMAD.WIDE.U32 R90, R127, R98, R150 ;  /* 0x000000627f5a7225 */ /* 0x000fc800078e0096 */
[----:B------:R-:W-:Y:S01]  /*2b80*/  IMAD.WIDE.U32 R92, R127, R98, R152 ;  /* 0x000000627f5c7225 */ /* 0x000fe200078e0098 */
[----:B------:R-:W-:-:S03]  /*2b90*/  IADD3 R90, P1, R100, R90, RZ ;  /* 0x0000005a645a7210 */ /* 0x000fc60007f3e0ff */
[----:B------:R-:W-:Y:S01]  /*2ba0*/  IMAD.WIDE.U32 R150, R98, 0x7, R150 ;  /* 0x0000000762967825 */ /* 0x000fe200078e0096 */
[----:B------:R-:W-:Y:S02]  /*2bb0*/  IADD3.X R91, R101, R131, R91, P1, !PT ;  /* 0x00000083655b7210 */ /* 0x000fe40000ffe45b */
[----:B------:R-:W-:Y:S01]  /*2bc0*/  IADD3 R146, P1, R100, R92, RZ ;  /* 0x0000005c64927210 */ /* 0x000fe20007f3e0ff */
[----:B------:R-:W-:-:S03]  /*2bd0*/  IMAD.WIDE.U32 R152, R98, 0x7, R152 ;  /* 0x0000000762987825 */ /* 0x000fc600078e0098 */
[----:B------:R-:W-:Y:S01]  /*2be0*/  IADD3.X R147, R101, R131, R93, P1, !PT ;  /* 0x0000008365937210 */ /* 0x000fe20000ffe45d */
[----:B------:R-:W-:-:S04]  /*2bf0*/  IMAD.WIDE.U32 R90, R5, UR10, R90 ;  /* 0x0000000a055a7c25 */ /* 0x000fc8000f8e005a */
        /* <DEDUP_REMOVED lines=8> */
[----:B---3--:R-:W-:Y:S01]  /*2c80*/  IMAD.X R95, R144, 0x1, R103, P1 ;  /* 0x00000001905f7824 */ /* 0x008fe200008e0667 */
[----:B------:R-:W-:-:S04]  /*2c90*/  LEA R144, P1, R94, UR12, 0x2 ;  /* 0x0000000c5e907c11 */ /* 0x000fc8000f8210ff */
[----:B------:R-:W-:Y:S02]  /*2ca0*/  LEA.HI.X R145, R94, UR13, R95, 0x2, P1 ;  /* 0x0000000d5e917c11 */ /* 0x000fe400088f145f */
[----:B------:R-:W-:-:S05]  /*2cb0*/  IADD3 R64, P1, R96, R104, RZ ;  /* 0x0000006860407210 */ /* 0x000fca0007f3e0ff */
[----:B------:R-:W-:Y:S01]  /*2cc0*/  IMAD.X R97, R97, 0x1, R103, P1 ;  /* 0x0000000161617824 */ /* 0x000fe200008e0667 */
[----:B------:R-:W-:-:S04]  /*2cd0*/  LEA R146, P1, R64, UR12, 0x2 ;  /* 0x0000000c40927c11 */ /* 0x000fc8000f8210ff */
[----:B------:R-:W-:Y:S02]  /*2ce0*/  LEA.HI.X R147, R64, UR13, R97, 0x2, P1 ;  /* 0x0000000d40937c11 */ /* 0x000fe400088f1461 */
        /* <DEDUP_REMOVED lines=8> */
[----:B------:R-:W-:-:S03]  /*2d70*/  IADD3.X R95, R101, R131, R95, P1, !PT ;  /* 0x00000083655f7210 */ /* 0x000fc60000ffe45f */
[----:B------:R-:W-:Y:S01]  /*2d80*/  IMAD.WIDE.U32 R156, R98, 0x7, R156 ;  /* 0x00000007629c7825 */ /* 0x000fe200078e009c */
[----:B------:R-:W-:-:S03]  /*2d90*/  IADD3 R150, P1, R100, R96, RZ ;  /* 0x0000006064967210 */ /* 0x000fc60007f3e0ff */
[----:B------:R-:W-:Y:S01]  /*2da0*/  IMAD.WIDE.U32 R94, R5, UR10, R94 ;  /* 0x0000000a055e7c25 */ /* 0x000fe2000f8e005e */
[----:B------:R-:W-:-:S03]  /*2db0*/  IADD3.X R151, R101, R131, R97, P1, !PT ;  /* 0x0000008365977210 */ /* 0x000fc60000ffe461 */
        /* <DEDUP_REMOVED lines=71> */
[----:B------:R-:W-:Y:S02]  /*3230*/  IADD3.X R163, R99, R128, R165, P1, !PT ;  /* 0x0000008063a37210 */ /* 0x000fe40000ffe4a5 */
[----:B------:R-:W-:Y:S01]  /*3240*/  LEA R134, P1, R135, UR12, 0x2 ;  /* 0x0000000c87867c11 */ /* 0x000fe2000f8210ff */
[----:B------:R-:W-:-:S03]  /*3250*/  IMAD.WIDE.U32 R162, R127, R98, R162 ;  /* 0x000000627fa27225 */ /* 0x000fc600078e00a2 */
[----:B------:R-:W-:Y:S02]  /*3260*/  LEA.HI.X R135, R135, UR13, R102, 0x2, P1 ;  /* 0x0000000d87877c11 */ /* 0x000fe400088f1466 */
[----:B------:R-:W-:-:S04]  /*3270*/  IADD3 R98, P1, R100, R160, RZ ;  /* 0x000000a064627210 */ /* 0x000fc80007f3e0ff */
[----:B------:R-:W-:Y:S02]  /*3280*/  IADD3.X R99, R101, R131, R161, P1, !PT ;  /* 0x0000008365637210 */ /* 0x000fe40000ffe4a1 */
[----:B------:R-:W-:-:S04]  /*3290*/  IADD3 R102, P1, R100, R162, RZ ;  /* 0x000000a264667210 */ /* 0x000fc80007f3e0ff */
[----:B------:R-:W-:Y:S01]  /*32a0*/  IADD3.X R103, R101, R131, R163, P1, !PT ;  /* 0x0000008365677210 */ /* 0x000fe20000ffe4a3 */
[----:B------:R-:W-:-:S04]  /*32b0*/  IMAD.WIDE.U32 R100, R5, UR10, R98 ;  /* 0x0000000a05647c25 */ /* 0x000fc8000f8e0062 */
[----:B------:R-:W-:Y:S01]  /*32c0*/  IMAD.WIDE.U32 R102, R5, UR10, R102 ;  /* 0x0000000a05667c25 */ /* 0x000fe2000f8e0066 */
[----:B------:R-:W-:-:S03]  /*32d0*/  LEA R98, P1, R100, UR12, 0x2 ;  /* 0x0000000c64627c11 */ /* 0x000fc6000f8210ff */
[C---:B------:R-:W-:Y:S02]  /*32e0*/  IMAD.IADD R5, R129.reuse, 0x1, R101 ;  /* 0x0000000181057824 */ /* 0x040fe400078e0265 */
[----:B------:R-:W-:-:S03]  /*32f0*/  IMAD.IADD R129, R129, 0x1, R103 ;  /* 0x0000000181817824 */ /* 0x000fc600078e0267 */
[----:B------:R-:W-:Y:S02]  /*3300*/  LEA.HI.X R99, R100, UR13, R5, 0x2, P1 ;  /* 0x0000000d64637c11 */ /* 0x000fe400088f1405 */
[----:B------:R-:W-:-:S04]  /*3310*/  LEA R100, P1, R102, UR12, 0x2 ;  /* 0x0000000c66647c11 */ /* 0x000fc8000f8210ff */
[----:B------:R-:W-:Y:S02]  /*3320*/  LEA.HI.X R101, R102, UR13, R129, 0x2, P1 ;  /* 0x0000000d66657c11 */ /* 0x000fe400088f1481 */
[----:B------:R-:W-:-:S13]  /*3330*/  ISETP.GT.AND P1, PT, R125, RZ, P3 ;  /* 0x000000ff7d00720c */ /* 0x000fda0001f24270 */
[----:B------:R-:W-:Y:S05]  /*3340*/  @!P1 BRA `(.L_x_35) ;  /* 0x0000000000049947 */ /* 0x000fea0003800000 */
[----:B------:R3:W5:Y:S02]  /*3350*/  LDG.E.LTC128B R105, desc[UR14][R132.64] ;  /* 0x0000000e84697981 */ /* 0x000764000c1e1920 */
.L_x_35:
[----:B------:R-:W-:Y:S05]  /*3360*/  BSYNC B1 ;  /* 0x0000000000017941 */ /* 0x000fea0003800000 */
.L_x_34:
[----:B-----5:R-:W-:Y:S01]  /*3370*/  IMAD R64, R105, R106, RZ ;  /* 0x0000006a69407224 */ /* 0x020fe200078e02ff */
[----:B------:R-:W-:Y:S03]  /*3380*/  BSSY B1, `(.L_x_36) ;  /* 0x0000006000017945 */ /* 0x000fe60003800000 */
[----:B------:R-:W-:-:S05]  /*3390*/  IMAD R65, R65, R107, R64 ;  /* 0x0000006b41417224 */ /* 0x000fca00078e0240 */
[----:B------:R4:W-:Y:S01]  /*33a0*/  @P1 STG.E desc[UR14][R62.64], R65 ;  /* 0x000000413e001986 */ /* 0x0009e2000c10190e */
[----:B------:R-:W-:-:S13]  /*33b0*/  ISETP.GT.AND P1, PT, R125, 0x8, P5 ;  /* 0x000000087d00780c */ /* 0x000fda0002f24270 */
[----:B----4-:R-:W-:Y:S05]  /*33c0*/  @!P1 BRA `(.L_x_37) ;  /* 0x0000000000049947 */ /* 0x010fea0003800000 */
[----:B------:R4:W5:Y:S02]  /*33d0*/  LDG.E.LTC128B R105, desc[UR14][R60.64+0x20] ;  /* 0x0000200e3c697981 */ /* 0x000964000c1e1920 */
.L_x_37:
[----:B------:R-:W-:Y:S05]  /*33e0*/  BSYNC B1 ;  /* 0x0000000000017941 */ /* 0x000fea0003800000 */
.L_x_36:
[----:B-----5:R-:W-:Y:S01]  /*33f0*/  IMAD R5, R105, R106, RZ ;  /* 0x0000006a69057224 */ /* 0x020fe200078e02ff */
[----:B------:R-:W-:Y:S03]  /*3400*/  BSSY B1, `(.L_x_38) ;  /* 0x0000006000017945 */ /* 0x000fe60003800000 */
[----:B------:R-:W-:-:S05]  /*3410*/  IMAD R5, R66, R107, R5 ;  /* 0x0000006b42057224 */ /* 0x000fca00078e0205 */
[----:B------:R0:W-:Y:S01]  /*3420*/  @P1 STG.E desc[UR14][R88.64+0x20], R5 ;  /* 0x0000200558001986 */ /* 0x0001e2000c10190e */
[----:B------:R-:W-:-:S13]  /*3430*/  ISETP.GT.AND P1, PT, R125, 0x8, P3 ;  /* 0x000000087d00780c */ /* 0x000fda0001f24270 */
[----:B0-----:R-:W-:Y:S05]  /*3440*/  @!P1 BRA `(.L_x_39) ;  /* 0x0000000000049947 */ /* 0x001fea0003800000 */
[----:B------:R0:W5:Y:S02]  /*3450*/  LDG.E.LTC128B R105, desc[UR14][R58.64+0x20] ;  /* 0x0000200e3a697981 */ /* 0x000164000c1e1920 */
.L_x_39:
[----:B------:R-:W-:Y:S05]  /*3460*/  BSYNC B1 ;  /* 0x0000000000017941 */ /* 0x000fea0003800000 */
.L_x_38:
[----:B-----5:R-:W-:Y:S01]  /*3470*/  IMAD R64, R105, R106, RZ ;  /* 0x0000006a69407224 */ /* 0x020fe200078e02ff */
[----:B------:R-:W-:Y:S01]  /*3480*/  SHF.L.U64.HI R5, R8, 0x7, R9 ;  /* 0x0000000708057819 */ /* 0x000fe20000010209 */
[----:B------:R-:W-:Y:S01]  /*3490*/  IMAD.MOV.U32 R127, RZ, RZ, R105 ;  /* 0x000000ffff7f7224 */ /* 0x000fe200078e0069 */
[----:B------:R-:W-:Y:S01]  /*34a0*/  ISETP.GT.AND P3, PT, R126, 0x18, PT ;  /* 0x000000187e00780c */ /* 0x000fe20003f64270 */
[----:B------:R-:W-:Y:S01]  /*34b0*/  IMAD R103, R67, R107, R64 ;  /* 0x0000006b43677224 */ /* 0x000fe200078e0240 */
[----:B------:R-:W-:Y:S01]  /*34c0*/  LOP3.LUT R130, R130, 0xffffffdf, RZ, 0xc0, !PT ;  /* 0xffffffdf82827812 */ /* 0x000fe200078ec0ff */
[----:B------:R-:W-:-:S03]  /*34d0*/  IMAD.SHL.U32 R67, R8, 0x80, RZ ;  /* 0x0000008008437824 */ /* 0x000fc600078e00ff */
[----:B------:R1:W-:Y:S02]  /*34e0*/  @P1 STG.E desc[UR14][R62.64+0x20], R103 ;  /* 0x000020673e001986 */ /* 0x0003e4000c10190e */
[----:B------:R-:W-:-:S05]  /*34f0*/  IADD3 R64, P1, R67, R56, RZ ;  /* 0x0000003843407210 */ /* 0x000fca0007f3e0ff */
[----:B------:R-:W-:Y:S01]  /*3500*/  IMAD.X R65, R5, 0x1, R57, P1 ;  /* 0x0000000105417824 */ /* 0x000fe200008e0639 */
[----:B------:R-:W-:Y:S01]  /*3510*/  IADD3 R66, P1, R67, R6, RZ ;  /* 0x0000000643427210 */ /* 0x000fe20007f3e0ff */
[----:B------:R-:W-:Y:S01]  /*3520*/  IMAD R129, R9, 0x60, RZ ;  /* 0x0000006009817824 */ /* 0x000fe200078e02ff */
[----:B------:R-:W-:Y:S02]  /*3530*/  ISETP.GT.AND P2, PT, R126, 0x19, PT ;  /* 0x000000197e00780c */ /* 0x000fe40003f44270 */
[----:B------:R-:W-:Y:S01]  /*3540*/  @P3 LOP3.LUT R130, R130, 0x20, RZ, 0xfc, !PT ;  /* 0x0000002082823812 */ /* 0x000fe200078efcff */
[----:B------:R-:W-:Y:S01]  /*3550*/  IMAD.X R67, R5, 0x1, R7, P1 ;  /* 0x0000000105437824 */ /* 0x000fe200008e0607 */
[----:B------:R-:W-:-:S13]  /*3560*/  ISETP.GT.AND P1, PT, R125, RZ, P3 ;  /* 0x000000ff7d00720c */ /* 0x000fda0001f24270 */
[----:B------:R-:W2:Y:S01]  /*3570*/  @P1 LDG.E.LTC128B R127, desc[UR14][R142.64] ;  /* 0x0000000e8e7f1981 */ /* 0x000ea2000c1e1920 */
[----:B-1----:R-:W-:Y:S01]  /*3580*/  IMAD.WIDE.U32 R102, R8, 0x60, R6 ;  /* 0x0000006008667825 */ /* 0x002fe200078e0006 */
[----:B------:R-:W-:Y:S01]  /*3590*/  LOP3.LUT R130, R130, 0xfffffdff, RZ, 0xc0, !PT ;  /* 0xfffffdff82827812 */ /* 0x000fe200078ec0ff */
[----:B------:R-:W-:Y:S02]  /*35a0*/  BSSY B1, `(.L_x_40) ;  /* 0x000000a000017945 */ /* 0x000fe40003800000 */
[----:B------:R-:W-:Y:S01]  /*35b0*/  IMAD.IADD R103, R103, 0x1, R129 ;  /* 0x0000000167677824 */ /* 0x000fe200078e0281 */
[----:B------:R-:W-:Y:S01]  /*35c0*/  @P2 LOP3.LUT R130, R130, 0x200, RZ, 0xfc, !PT ;  /* 0x0000020082822812 */ /* 0x000fe200078efcff */
[----:B------:R-:W-:-:S04]  /*35d0*/  IMAD.WIDE.U32 R104, R8, 0x60, R56 ;  /* 0x0000006008687825 */ /* 0x000fc800078e0038 */
[----:B--2---:R-:W-:-:S04]  /*35e0*/  IMAD R5, R127, R106, RZ ;  /* 0x0000006a7f057224 */ /* 0x004fc800078e02ff */
[----:B------:R-:W-:-:S05]  /*35f0*/  IMAD R5, R68, R107, R5 ;  /* 0x0000006b44057224 */ /* 0x000fca00078e0205 */
[----:B------:R1:W-:Y:S01]  /*3600*/  @P1 STG.E desc[UR14][R102.64], R5 ;  /* 0x0000000566001986 */ /* 0x0003e2000c10190e */
[----:B------:R-:W-:-:S13]  /*3610*/  ISETP.GT.AND P1, PT, R125, RZ, P2 ;  /* 0x000000ff7d00720c */ /* 0x000fda0001724270 */
[----:B-1----:R-:W-:Y:S05]  /*3620*/  @!P1 BRA `(.L_x_41) ;  /* 0x0000000000049947 */ /* 0x002fea0003800000 */
[----:B------:R1:W5:Y:S02]  /*3630*/  LDG.E.LTC128B R127, desc[UR14][R136.64] ;  /* 0x0000000e887f7981 */ /* 0x000364000c1e1920 */
.L_x_41:
[----:B------:R-:W-:Y:S05]  /*3640*/  BSYNC B1 ;  /* 0x0000000000017941 */ /* 0x000fea0003800000 */
.L_x_40:
[----:B-----5:R-:W-:Y:S01]  /*3650*/  IMAD R68, R127, R106, RZ ;  /* 0x0000006a7f447224 */ /* 0x020fe200078e02ff */
[----:B------:R-:W-:Y:S01]  /*3660*/  BSSY B1, `(.L_x_42) ;  /* 0x0000007000017945 */ /* 0x000fe20003800000 */
[----:B------:R-:W-:Y:S02]  /*3670*/  IMAD.IADD R105, R129, 0x1, R105 ;  /* 0x0000000181697824 */ /* 0x000fe400078e0269 */
[----:B------:R-:W-:-:S05]  /*3680*/  IMAD R69, R69, R107, R68 ;  /* 0x0000006b45457224 */ /* 0x000fca00078e0244 */
[----:B------:R2:W-:Y:S01]  /*3690*/  @P1 STG.E desc[UR14][R104.64], R69 ;  /* 0x0000004568001986 */ /* 0x0005e2000c10190e */
[----:B------:R-:W-:-:S13]  /*36a0*/  ISETP.GT.AND P1, PT, R125, 0x8, P3 ;  /* 0x000000087d00780c */ /* 0x000fda0001f24270 */
[----:B--2---:R-:W-:Y:S05]  /*36b0*/  @!P1 BRA `(.L_x_43) ;  /* 0x0000000000049947 */ /* 0x004fea0003800000 */
[----:B------:R2:W5:Y:S02]  /*36c0*/  LDG.E.LTC128B R127, desc[UR14][R92.64+0x20] ;  /* 0x0000200e5c7f7981 */ /* 0x000564000c1e1920 */
.L_x_43:
[----:B------:R-:W-:Y:S05]  /*36d0*/  BSYNC B1 ;  /* 0x0000000000017941 */ /* 0x000fea0003800000 */
.L_x_42:
[----:B-----5:R-:W-:Y:S01]  /*36e0*/  IMAD R5, R127, R106, RZ ;  /* 0x0000006a7f057224 */ /* 0x020fe200078e02ff */
[----:B------:R-:W-:Y:S03]  /*36f0*/  BSSY B1, `(.L_x_44) ;  /* 0x0000006000017945 */ /* 0x000fe60003800000 */
[----:B------:R-:W-:-:S05]  /*3700*/  IMAD R5, R70, R107, R5 ;  /* 0x0000006b46057224 */ /* 0x000fca00078e0205 */
[----:B------:R0:W-:Y:S01]  /*3710*/  @P1 STG.E desc[UR14][R102.64+0x20], R5 ;  /* 0x0000200566001986 */ /* 0x0001e2000c10190e */
[----:B------:R-:W-:-:S13]  /*3720*/  ISETP.GT.AND P1, PT, R125, 0x8, P2 ;  /* 0x000000087d00780c */ /* 0x000fda0001724270 */
[----:B0-----:R-:W-:Y:S05]  /*3730*/  @!P1 BRA `(.L_x_45) ;  /* 0x0000000000049947 */ /* 0x001fea0003800000 */
[----:B------:R0:W5:Y:S02]  /*3740*/  LDG.E.LTC128B R127, desc[UR14][R90.64+0x20] ;  /* 0x0000200e5a7f7981 */ /* 0x000164000c1e1920 */
.L_x_45:
[----:B------:R-:W-:Y:S05]  /*3750*/  BSYNC B1 ;  /* 0x0000000000017941 */ /* 0x000fea0003800000 */
.L_x_44:
[----:B-----5:R-:W-:Y:S01]  /*3760*/  IMAD R68, R127, R106, RZ ;  /* 0x0000006a7f447224 */ /* 0x020fe200078e02ff */
[----:B------:R-:W-:Y:S02]  /*3770*/  ISETP.GT.AND P3, PT, R126, 0x20, PT ;  /* 0x000000207e00780c */ /* 0x000fe40003f64270 */
[----:B------:R-:W-:Y:S01]  /*3780*/  LOP3.LUT R130, R130, 0xffffffbf, RZ, 0xc0, !PT ;  /* 0xffffffbf82827812 */ /* 0x000fe200078ec0ff */
[----:B------:R-:W-:-:S05]  /*3790*/  IMAD R71, R71, R107, R68 ;  /* 0x0000006b47477224 */ /* 0x000fca00078e0244 */
[----:B------:R0:W-:Y:S01]  /*37a0*/  @P1 STG.E desc[UR14][R104.64+0x20], R71 ;  /* 0x0000204768001986 */ /* 0x0001e2000c10190e */
[----:B------:R-:W-:Y:S02]  /*37b0*/  ISETP.GT.AND P1, PT, R125, RZ, P3 ;  /* 0x000000ff7d00720c */ /* 0x000fe40001f24270 */
[----:B------:R-:W-:Y:S02]  /*37c0*/  ISETP.GT.AND P2, PT, R126, 0x21, PT ;  /* 0x000000217e00780c */ /* 0x000fe40003f44270 */
[----:B------:R-:W-:-:S09]  /*37d0*/  @P3 LOP3.LUT R130, R130, 0x40, RZ, 0xfc, !PT ;  /* 0x0000004082823812 */ /* 0x000fd200078efcff */
[----:B------:R-:W2:Y:S01]  /*37e0*/  @P1 LDG.E.LTC128B R127, desc[UR14][R144.64] ;  /* 0x0000000e907f1981 */ /* 0x000ea2000c1e1920 */
[----:B------:R-:W-:Y:S01]  /*37f0*/  LOP3.LUT R130, R130, 0xfffffbff, RZ, 0xc0, !PT ;  /* 0xfffffbff82827812 */ /* 0x000fe200078ec0ff */
[----:B------:R-:W-:Y:S03]  /*3800*/  BSSY B1, `(.L_x_46) ;  /* 0x0000008000017945 */ /* 0x000fe60003800000 */
[----:B------:R-:W-:Y:S01]  /*3810*/  @P2 LOP3.LUT R130, R130, 0x400, RZ, 0xfc, !PT ;  /* 0x0000040082822812 */ /* 0x000fe200078efcff */
[----:B--2---:R-:W-:-:S04]  /*3820*/  IMAD R5, R127, R106, RZ ;  /* 0x0000006a7f057224 */ /* 0x004fc800078e02ff */
[----:B------:R-:W-:-:S05]  /*3830*/  IMAD R5, R72, R107, R5 ;  /* 0x0000006b48057224 */ /* 0x000fca00078e0205 */
[----:B------:R0:W-:Y:S01]  /*3840*/  @P1 STG.E desc[UR14][R66.64], R5 ;  /* 0x0000000542001986 */ /* 0x0001e2000c10190e */
[----:B------:R-:W-:-:S13]  /*3850*/  ISETP.GT.AND P1, PT, R125, RZ, P2 ;  /* 0x000000ff7d00720c */ /* 0x000fda0001724270 */
[----:B0-----:R-:W-:Y:S05]  /*3860*/  @!P1 BRA `(.L_x_47) ;  /* 0x0000000000049947 */ /* 0x001fea0003800000 */
[----:B------:R0:W5:Y:S02]  /*3870*/  LDG.E.LTC128B R127, desc[UR14][R146.64] ;  /* 0x0000000e927f7981 */ /* 0x000164000c1e1920 */
.L_x_47:
[----:B------:R-:W-:Y:S05]  /*3880*/  BSYNC B1 ;  /* 0x0000000000017941 */ /* 0x000fea0003800000 */
.L_x_46:
[----:B-----5:R-:W-:Y:S01]  /*3890*/  IMAD R68, R127, R106, RZ ;  /* 0x0000006a7f447224 */ /* 0x020fe200078e02ff */
[----:B------:R-:W-:Y:S03]  /*38a0*/  BSSY B1, `(.L_x_48) ;  /* 0x0000006000017945 */ /* 0x000fe60003800000 */
[----:B------:R-:W-:-:S05]  /*38b0*/  IMAD R73, R73, R107, R68 ;  /* 0x0000006b49497224 */ /* 0x000fca00078e0244 */
[----:B------:R2:W-:Y:S01]  /*38c0*/  @P1 STG.E desc[UR14][R64.64], R73 ;  /* 0x0000004940001986 */ /* 0x0005e2000c10190e */
[----:B------:R-:W-:-:S13]  /*38d0*/  ISETP.GT.AND P1, PT, R125, 0x8, P3 ;  /* 0x000000087d00780c */ /* 0x000fda0001f24270 */
[----:B--2---:R-:W-:Y:S05]  /*38e0*/  @!P1 BRA `(.L_x_49) ;  /* 0x0000000000049947 */ /* 0x004fea0003800000 */
[----:B------:R2:W5:Y:S02]  /*38f0*/  LDG.E.LTC128B R127, desc[UR14][R96.64+0x20] ;  /* 0x0000200e607f7981 */ /* 0x000564000c1e1920 */
.L_x_49:
[----:B------:R-:W-:Y:S05]  /*3900*/  BSYNC B1 ;  /* 0x0000000000017941 */ /* 0x000fea0003800000 */
.L_x_48:
[----:B-----5:R-:W-:Y:S01]  /*3910*/  IMAD R5, R127, R106, RZ ;  /* 0x0000006a7f057224 */ /* 0x020fe200078e02ff */
[----:B------:R-:W-:Y:S03]  /*3920*/  BSSY B1, `(.L_x_50) ;  /* 0x0000006000017945 */ /* 0x000fe60003800000 */
[----:B------:R-:W-:-:S05]  /*3930*/  IMAD R5, R74, R107, R5 ;  /* 0x0000006b4a057224 */ /* 0x000fca00078e0205 */
[----:B------:R0:W-:Y:S01]  /*3940*/  @P1 STG.E desc[UR14][R66.64+0x20], R5 ;  /* 0x0000200542001986 */ /* 0x0001e2000c10190e */
[----:B------:R-:W-:-:S13]  /*3950*/  ISETP.GT.AND P1, PT, R125, 0x8, P2 ;  /* 0x000000087d00780c */ /* 0x000fda0001724270 */
[----:B0-----:R-:W-:Y:S05]  /*3960*/  @!P1 BRA `(.L_x_51) ;  /* 0x0000000000049947 */ /* 0x001fea0003800000 */
[----:B------:R0:W5:Y:S02]  /*3970*/  LDG.E.LTC128B R127, desc[UR14][R94.64+0x20] ;  /* 0x0000200e5e7f7981 */ /* 0x000164000c1e1920 */
.L_x_51:
[----:B------:R-:W-:Y:S05]  /*3980*/  BSYNC B1 ;  /* 0x0000000000017941 */ /* 0x000fea0003800000 */
.L_x_50:
[----:B-----5:R-:W-:Y:S01]  /*3990*/  IMAD R68, R127, R106, RZ ;  /* 0x0000006a7f447224 */ /* 0x020fe200078e02ff */
[----:B------:R-:W-:-:S03]  /*39a0*/  ISETP.GT.AND P3, PT, R126, 0x28, PT ;  /* 0x000000287e00780c */ /* 0x000fc60003f64270 */
[----:B------:R-:W-:-:S05]  /*39b0*/  IMAD R75, R75, R107, R68 ;  /* 0x0000006b4b4b7224 */ /* 0x000fca00078e0244 */
[----:B------:R0:W-:Y:S01]  /*39c0*/  @P1 STG.E desc[UR14][R64.64+0x20], R75 ;  /* 0x0000204b40001986 */ /* 0x0001e2000c10190e */
[----:B------:R-:W-:-:S13]  /*39d0*/  ISETP.GT.AND P1, PT, R125, RZ, P3 ;  /* 0x000000ff7d00720c */ /* 0x000fda0001f24270 */
[----:B------:R-:W2:Y:S01]  /*39e0*/  @P1 LDG.E.LTC128B R127, desc[UR14][R152.64] ;  /* 0x0000000e987f1981 */ /* 0x000ea2000c1e1920 */
[----:B------:R-:W-:Y:S01]  /*39f0*/  IMAD R73, R9, 0xa0, RZ ;  /* 0x000000a009497824 */ /* 0x000fe200078e02ff */
[----:B------:R-:W-:Y:S01]  /*3a00*/  ISETP.GT.AND P2, PT, R126, 0x29, PT ;  /* 0x000000297e00780c */ /* 0x000fe20003f44270 */
[C---:B------:R-:W-:Y:S01]  /*3a10*/  IMAD.WIDE.U32 R68, R8.reuse, 0xa0, R6 ;  /* 0x000000a008447825 */ /* 0x040fe200078e0006 */
[----:B------:R-:W-:Y:S02]  /*3a20*/  BSSY B1, `(.L_x_52) ;  /* 0x000000a000017945 */ /* 0x000fe40003800000 */
[----:B------:R-:W-:Y:S01]  /*3a30*/  P2R R128, PR, RZ, 0x4 ;  /* 0x00000004ff807803 */ /* 0x000fe20000000000 */
[----:B------:R-:W-:Y:S02]  /*3a40*/  IMAD.IADD R69, R69, 0x1, R73 ;  /* 0x0000000145457824 */ /* 0x000fe400078e0249 */
[----:B------:R-:W-:-:S04]  /*3a50*/  IMAD.WIDE.U32 R70, R8, 0xa0, R56 ;  /* 0x000000a008467825 */ /* 0x000fc800078e0038 */
[----:B--2---:R-:W-:-:S04]  /*3a60*/  IMAD R5, R127, R106, RZ ;  /* 0x0000006a7f057224 */ /* 0x004fc800078e02ff */
[----:B------:R-:W-:-:S05]  /*3a70*/  IMAD R5, R76, R107, R5 ;  /* 0x0000006b4c057224 */ /* 0x000fca00078e0205 */
[----:B------:R0:W-:Y:S01]  /*3a80*/  @P1 STG.E desc[UR14][R68.64], R5 ;  /* 0x0000000544001986 */ /* 0x0001e2000c10190e */
[----:B------:R-:W-:-:S13]  /*3a90*/  ISETP.GT.AND P1, PT, R125, RZ, P2 ;  /* 0x000000ff7d00720c */ /* 0x000fda0001724270 */
[----:B0-----:R-:W-:Y:S05]  /*3aa0*/  @!P1 BRA `(.L_x_53) ;  /* 0x0000000000049947 */ /* 0x001fea0003800000 */
[----:B------:R0:W5:Y:S02]  /*3ab0*/  LDG.E.LTC128B R127, desc[UR14][R150.64] ;  /* 0x0000000e967f7981 */ /* 0x000164000c1e1920 */
.L_x_53:
[----:B------:R-:W-:Y:S05]  /*3ac0*/  BSYNC B1 ;  /* 0x0000000000017941 */ /* 0x000fea0003800000 */
.L_x_52:
        /* <DEDUP_REMOVED lines=8> */
.L_x_55:
[----:B------:R-:W-:Y:S05]  /*3b50*/  BSYNC B1 ;  /* 0x0000000000017941 */ /* 0x000fea0003800000 */
.L_x_54:
[----:B-----5:R-:W-:Y:S01]  /*3b60*/  IMAD R5, R127, R106, RZ ;  /* 0x0000006a7f057224 */ /* 0x020fe200078e02ff */
[----:B------:R-:W-:Y:S03]  /*3b70*/  BSSY B1, `(.L_x_56) ;  /* 0x0000006000017945 */ /* 0x000fe60003800000 */
[----:B------:R-:W-:-:S05]  /*3b80*/  IMAD R5, R78, R107, R5 ;  /* 0x0000006b4e057224 */ /* 0x000fca00078e0205 */
[----:B------:R0:W-:Y:S01]  /*3b90*/  @P1 STG.E desc[UR14][R68.64+0x20], R5 ;  /* 0x0000200544001986 */ /* 0x0001e2000c10190e */
[----:B------:R-:W-:-:S13]  /*3ba0*/  ISETP.GT.AND P1, PT, R125, 0x8, P2 ;  /* 0x000000087d00780c */ /* 0x000fda0001724270 */
[----:B0-----:R-:W-:Y:S05]  /*3bb0*/  @!P1 BRA `(.L_x_57) ;  /* 0x0000000000049947 */ /* 0x001fea0003800000 */
[----:B------:R0:W5:Y:S02]  /*3bc0*/  LDG.E.LTC128B R127, desc[UR14][R110.64+0x20] ;  /* 0x0000200e6e7f7981 */ /* 0x000164000c1e1920 */
.L_x_57:
[----:B------:R-:W-:Y:S05]  /*3bd0*/  BSYNC B1 ;  /* 0x0000000000017941 */ /* 0x000fea0003800000 */
.L_x_56:
        /* <DEDUP_REMOVED lines=9> */
[----:B------:R-:W-:Y:S03]  /*3c70*/  BSSY B1, `(.L_x_58) ;  /* 0x000000a000017945 */ /* 0x000fe60003800000 */
[----:B------:R-:W-:Y:S02]  /*3c80*/  IMAD.IADD R73, R73, 0x1, R77 ;  /* 0x0000000149497824 */ /* 0x000fe400078e024d */
[----:B------:R-:W-:-:S04]  /*3c90*/  IMAD.WIDE.U32 R74, R8, 0xc0, R56 ;  /* 0x000000c0084a7825 */ /* 0x000fc800078e0038 */
[----:B--2---:R-:W-:-:S04]  /*3ca0*/  IMAD R5, R127, R106, RZ ;  /* 0x0000006a7f057224 */ /* 0x004fc800078e02ff */
[----:B------:R-:W-:Y:S01]  /*3cb0*/  IMAD R5, R80, R107, R5 ;  /* 0x0000006b50057224 */ /* 0x000fe200078e0205 */
[----:B------:R-:W-:-:S04]  /*3cc0*/  P2R R80, PR, RZ, 0x20 ;  /* 0x00000020ff507803 */ /* 0x000fc80000000000 */
[----:B------:R0:W-:Y:S01]  /*3cd0*/  @P1 STG.E desc[UR14][R72.64], R5 ;  /* 0x0000000548001986 */ /* 0x0001e2000c10190e */
[----:B------:R-:W-:-:S13]  /*3ce0*/  ISETP.GT.AND P1, PT, R125, RZ, P5 ;  /* 0x000000ff7d00720c */ /* 0x000fda0002f24270 */
[----:B0-----:R-:W-:Y:S05]  /*3cf0*/  @!P1 BRA `(.L_x_59) ;  /* 0x0000000000049947 */ /* 0x001fea0003800000 */
[----:B------:R0:W5:Y:S02]  /*3d00*/  LDG.E.LTC128B R127, desc[UR14][R154.64] ;  /* 0x0000000e9a7f7981 */ /* 0x000164000c1e1920 */
.L_x_59:
[----:B------:R-:W-:Y:S05]  /*3d10*/  BSYNC B1 ;  /* 0x0000000000017941 */ /* 0x000fea0003800000 */
.L_x_58:
        /* <DEDUP_REMOVED lines=8> */
.L_x_61:
[----:B------:R-:W-:Y:S05]  /*3da0*/  BSYNC B1 ;  /* 0x0000000000017941 */ /* 0x000fea0003800000 */
.L_x_60:
[----:B-----5:R-:W-:Y:S01]  /*3db0*/  IMAD R5, R127, R106, RZ ;  /* 0x0000006a7f057224 */ /* 0x020fe200078e02ff */
[----:B------:R-:W-:Y:S03]  /*3dc0*/  BSSY B1, `(.L_x_62) ;  /* 0x0000006000017945 */ /* 0x000fe60003800000 */
[----:B------:R-:W-:-:S05]  /*3dd0*/  IMAD R5, R82, R107, R5 ;  /* 0x0000006b52057224 */ /* 0x000fca00078e0205 */
[----:B------:R0:W-:Y:S01]  /*3de0*/  @P1 STG.E desc[UR14][R72.64+0x20], R5 ;  /* 0x0000200548001986 */ /* 0x0001e2000c10190e */
[----:B------:R-:W-:-:S13]  /*3df0*/  ISETP.GT.AND P1, PT, R125, 0x8, P5 ;  /* 0x000000087d00780c */ /* 0x000fda0002f24270 */
[----:B0-----:R-:W-:Y:S05]  /*3e00*/  @!P1 BRA `(.L_x_63) ;  /* 0x0000000000049947 */ /* 0x001fea0003800000 */
[----:B------:R0:W5:Y:S02]  /*3e10*/  LDG.E.LTC128B R127, desc[UR14][R148.64+0x20] ;  /* 0x0000200e947f7981 */ /* 0x000164000c1e1920 */
.L_x_63:
[----:B------:R-:W-:Y:S05]  /*3e20*/  BSYNC B1 ;  /* 0x0000000000017941 */ /* 0x000fea0003800000 */
.L_x_62:
[----:B-----5:R-:W-:-:S04]  /*3e30*/  IMAD R76, R127, R106, RZ ;  /* 0x0000006a7f4c7224 */ /* 0x020fc800078e02ff */
[----:B------:R-:W-:-:S05]  /*3e40*/  IMAD R83, R83, R107, R76 ;  /* 0x0000006b53537224 */ /* 0x000fca00078e024c */
[----:B------:R-:W-:Y:S01]  /*3e50*/  @P1 STG.E desc[UR14][R74.64+0x20], R83 ;  /* 0x000020534a001986 */ /* 0x000fe2000c10190e */
[----:B------:R-:W-:-:S04]  /*3e60*/  ISETP.GT.AND P1, PT, R126, 0x38, PT ;  /* 0x000000387e00780c */ /* 0x000fc80003f24270 */
        /* <DEDUP_REMOVED lines=9> */
[----:B------:R-:W-:-:S05]  /*3f00*/  IMAD R5, R84, R107, R5 ;  /* 0x0000006b54057224 */ /* 0x000fca00078e0205 */
[----:B------:R2:W-:Y:S01]  /*3f10*/  @P5 STG.E desc[UR14][R76.64], R5 ;  /* 0x000000054c005986 */ /* 0x0005e2000c10190e */
[----:B------:R-:W-:Y:S02]  /*3f20*/  ISETP.GT.AND P5, PT, R125, RZ, P6 ;  /* 0x000000ff7d00720c */ /* 0x000fe400037a4270 */
[----:B--2---:R-:W-:-:S11]  /*3f30*/  P2R R5, PR, RZ, 0x40 ;  /* 0x00000040ff057803 */ /* 0x004fd60000000000 */
[----:B------:R-:W-:Y:S05]  /*3f40*/  @!P5 BRA `(.L_x_65) ;  /* 0x000000000004d947 */ /* 0x000fea0003800000 */
[----:B------:R2:W5:Y:S02]  /*3f50*/  LDG.E.LTC128B R127, desc[UR14][R134.64] ;  /* 0x0000000e867f7981 */ /* 0x000564000c1e1920 */
.L_x_65:
[----:B------:R-:W-:Y:S05]  /*3f60*/  BSYNC B1 ;  /* 0x0000000000017941 */ /* 0x000fea0003800000 */
.L_x_64:
[----:B-----5:R-:W-:Y:S01]  /*3f70*/  IMAD R78, R127, R106, RZ ;  /* 0x0000006a7f4e7224 */ /* 0x020fe200078e02ff */
[----:B------:R-:W-:Y:S01]  /*3f80*/  BSSY B1, `(.L_x_66) ;  /* 0x0000007000017945 */ /* 0x000fe20003800000 */
[----:B------:R-:W-:Y:S02]  /*3f90*/  IMAD.IADD R9, R79, 0x1, R9 ;  /* 0x000000014f097824 */ /* 0x000fe400078e0209 */
[----:B------:R-:W-:-:S05]  /*3fa0*/  IMAD R85, R85, R107, R78 ;  /* 0x0000006b55557224 */ /* 0x000fca00078e024e */
[----:B------:R0:W-:Y:S01]  /*3fb0*/  @P5 STG.E desc[UR14][R8.64], R85 ;  /* 0x0000005508005986 */ /* 0x0001e2000c10190e */
[----:B------:R-:W-:-:S13]  /*3fc0*/  ISETP.GT.AND P5, PT, R125, 0x8, P1 ;  /* 0x000000087d00780c */ /* 0x000fda0000fa4270 */
[----:B0-----:R-:W-:Y:S05]  /*3fd0*/  @!P5 BRA `(.L_x_67) ;  /* 0x000000000004d947 */ /* 0x001fea0003800000 */
[----:B------:R0:W5:Y:S02]  /*3fe0*/  LDG.E.LTC128B R127, desc[UR14][R98.64+0x20] ;  /* 0x0000200e627f7981 */ /* 0x000164000c1e1920 */
.L_x_67:
[----:B------:R-:W-:Y:S05]  /*3ff0*/  BSYNC B1 ;  /* 0x0000000000017941 */ /* 0x000fea0003800000 */
.L_x_66:
[----:B-----5:R-:W-:Y:S01]  /*4000*/  IMAD R5, R127, R106, RZ ;  /* 0x0000006a7f057224 */ /* 0x020fe200078e02ff */
[----:B------:R-:W-:Y:S03]  /*4010*/  BSSY B1, `(.L_x_68) ;  /* 0x0000006000017945 */ /* 0x000fe60003800000 */
[----:B------:R-:W-:-:S05]  /*4020*/  IMAD R5, R86, R107, R5 ;  /* 0x0000006b56057224 */ /* 0x000fca00078e0205 */
[----:B------:R0:W-:Y:S01]  /*4030*/  @P5 STG.E desc[UR14][R76.64+0x20], R5 ;  /* 0x000020054c005986 */ /* 0x0001e2000c10190e */
[----:B------:R-:W-:-:S13]  /*4040*/  ISETP.GT.AND P5, PT, R125, 0x8, P6 ;  /* 0x000000087d00780c */ /* 0x000fda00037a4270 */
[----:B0-----:R-:W-:Y:S05]  /*4050*/  @!P5 BRA `(.L_x_69) ;  /* 0x000000000004d947 */ /* 0x001fea0003800000 */
[----:B------:R0:W5:Y:S02]  /*4060*/  LDG.E.LTC128B R127, desc[UR14][R100.64+0x20] ;  /* 0x0000200e647f7981 */ /* 0x000164000c1e1920 */
.L_x_69:
[----:B------:R-:W-:Y:S05]  /*4070*/  BSYNC B1 ;  /* 0x0000000000017941 */ /* 0x000fea0003800000 */
.L_x_68:
[----:B-----5:R-:W-:Y:S01]  /*4080*/  IMAD R78, R127, R106, RZ ;  /* 0x0000006a7f4e7224 */ /* 0x020fe200078e02ff */
[----:B------:R-:W-:Y:S03]  /*4090*/  BSSY B1, `(.L_x_70) ;  /* 0x0000006000017945 */ /* 0x000fe60003800000 */
[----:B------:R-:W-:-:S05]  /*40a0*/  IMAD R87, R87, R107, R78 ;  /* 0x0000006b57577224 */ /* 0x000fca00078e024e */
[----:B------:R0:W-:Y:S01]  /*40b0*/  @P5 STG.E desc[UR14][R8.64+0x20], R87 ;  /* 0x0000205708005986 */ /* 0x0001e2000c10190e */
[----:B------:R-:W-:-:S13]  /*40c0*/  ISETP.GT.AND P5, PT, R125, 0x80, P0 ;  /* 0x000000807d00780c */ /* 0x000fda00007a4270 */
[----:B0-----:R-:W-:Y:S05]  /*40d0*/  @!P5 BRA `(.L_x_71) ;  /* 0x000000000004d947 */ /* 0x001fea0003800000 */
[----:B------:R0:W5:Y:S02]  /*40e0*/  LDG.E.LTC128B R127, desc[UR14][R12.64+0x200] ;  /* 0x0002000e0c7f7981 */ /* 0x000164000c1e1920 */
.L_x_71:
[----:B------:R-:W-:Y:S05]  /*40f0*/  BSYNC B1 ;  /* 0x0000000000017941 */ /* 0x000fea0003800000 */
.L_x_70:
[----:B-----5:R-:W-:Y:S01]  /*4100*/  IMAD R5, R127, R106, RZ ;  /* 0x0000006a7f057224 */ /* 0x020fe200078e02ff */
[----:B------:R-:W-:Y:S03]  /*4110*/  BSSY B1, `(.L_x_72) ;  /* 0x0000007000017945 */ /* 0x000fe60003800000 */
[----:B------:R-:W-:-:S05]  /*4120*/  IMAD R5, R24, R107, R5 ;  /* 0x0000006b18057224 */ /* 0x000fca00078e0205 */
[----:B------:R0:W-:Y:S01]  /*4130*/  @P5 STG.E desc[UR14][R6.64+0x200], R5 ;  /* 0x0002000506005986 */ /* 0x0001e2000c10190e */
[----:B------:R-:W-:-:S04]  /*4140*/  LOP3.LUT P5, RZ, R130, 0x2, RZ, 0xc0, !PT ;  /* 0x0000000282ff7812 */ /* 0x000fc800078ac0ff */
[----:B------:R-:W-:-:S13]  /*4150*/  ISETP.GT.AND P5, PT, R125, 0x80, P5 ;  /* 0x000000807d00780c */ /* 0x000fda0002fa4270 */
[----:B0-----:R-:W-:Y:S05]  /*4160*/  @!P5 BRA `(.L_x_73) ;  /* 0x000000000004d947 */ /* 0x001fea0003800000 */
[----:B------:R0:W5:Y:S02]  /*4170*/  LDG.E.LTC128B R127, desc[UR14][R10.64+0x200] ;  /* 0x0002000e0a7f7981 */ /* 0x000164000c1e1920 */
.L_x_73:
[----:B------:R-:W-:Y:S05]  /*4180*/  BSYNC B1 ;  /* 0x0000000000017941 */ /* 0x000fea0003800000 */
.L_x_72:
[----:B-----5:R-:W-:Y:S01]  /*4190*/  IMAD R24, R127, R106, RZ ;  /* 0x0000006a7f187224 */ /* 0x020fe200078e02ff */
[----:B------:R-:W-:Y:S01]  /*41a0*/  ISETP.GT.AND P0, PT, R125, 0x88, P0 ;  /* 0x000000887d00780c */ /* 0x000fe20000704270 */
[----:B------:R-:W-:Y:S02]  /*41b0*/  BSSY B1, `(.L_x_74) ;  /* 0x0000005000017945 */ /* 0x000fe40003800000 */
[----:B------:R-:W-:-:S05]  /*41c0*/  IMAD R25, R25, R107, R24 ;  /* 0x0000006b19197224 */ /* 0x000fca00078e0218 */
[----:B------:R0:W-:Y:S05]  /*41d0*/  @P5 STG.E desc[UR14][R56.64+0x200], R25 ;  /* 0x0002001938005986 */ /* 0x0001ea000c10190e */
[----:B------:R-:W-:Y:S05]  /*41e0*/  @!P0 BRA `(.L_x_75) ;  /* 0x0000000000048947 */ /* 0x000fea0003800000 */
[----:B------:R0:W5:Y:S02]  /*41f0*/  LDG.E.LTC128B R127, desc[UR14][R12.64+0x220] ;  /* 0x0002200e0c7f7981 */ /* 0x000164000c1e1920 */
.L_x_75:
[----:B------:R-:W-:Y:S05]  /*4200*/  BSYNC B1 ;  /* 0x0000000000017941 */ /* 0x000fea0003800000 */
.L_x_74:
[----:B-----5:R-:W-:Y:S01]  /*4210*/  IMAD R5, R127, R106, RZ ;  /* 0x0000006a7f057224 */ /* 0x020fe200078e02ff */
[----:B------:R-:W-:Y:S01]  /*4220*/  LOP3.LUT P5, RZ, R130, 0x2, RZ, 0xc0, !PT ;  /* 0x0000000282ff7812 */ /* 0x000fe200078ac0ff */
[----:B------:R-:W-:Y:S02]  /*4230*/  BSSY B1, `(.L_x_76) ;  /* 0x0000006000017945 */ /* 0x000fe40003800000 */
[----:B------:R-:W-:-:S05]  /*4240*/  IMAD R5, R26, R107, R5 ;  /* 0x0000006b1a057224 */ /* 0x000fca00078e0205 */
[----:B------:R0:W-:Y:S01]  /*4250*/  @P0 STG.E desc[UR14][R6.64+0x220], R5 ;  /* 0x0002200506000986 */ /* 0x0001e2000c10190e */
[----:B------:R-:W-:-:S13]  /*4260*/  ISETP.GT.AND P0, PT, R125, 0x88, P5 ;  /* 0x000000887d00780c */ /* 0x000fda0002f04270 */
[----:B0-----:R-:W-:Y:S05]  /*4270*/  @!P0 BRA `(.L_x_77) ;  /* 0x0000000000048947 */ /* 0x001fea0003800000 */
[----:B------:R0:W5:Y:S02]  /*4280*/  LDG.E.LTC128B R127, desc[UR14][R10.64+0x220] ;  /* 0x0002200e0a7f7981 */ /* 0x000164000c1e1920 */
.L_x_77:
[----:B------:R-:W-:Y:S05]  /*4290*/  BSYNC B1 ;  /* 0x0000000000017941 */ /* 0x000fea0003800000 */
.L_x_76:
        /* <DEDUP_REMOVED lines=8> */
.L_x_79:
[----:B------:R-:W-:Y:S05]  /*4320*/  BSYNC B1 ;  /* 0x0000000000017941 */ /* 0x000fea0003800000 */
.L_x_78:
[----:B-----5:R-:W-:Y:S01]  /*4330*/  IMAD R5, R127, R106, RZ ;  /* 0x0000006a7f057224 */ /* 0x020fe200078e02ff */
[----:B------:R-:W-:Y:S03]  /*4340*/  BSSY B1, `(.L_x_80) ;  /* 0x0000006000017945 */ /* 0x000fe60003800000 */
[----:B------:R-:W-:-:S05]  /*4350*/  IMAD R5, R28, R107, R5 ;  /* 0x0000006b1c057224 */ /* 0x000fca00078e0205 */
[----:B------:R0:W-:Y:S01]  /*4360*/  @P0 STG.E desc[UR14][R18.64+0x200], R5 ;  /* 0x0002000512000986 */ /* 0x0001e2000c10190e */
[----:B------:R-:W-:-:S13]  /*4370*/  ISETP.GT.AND P0, PT, R125, 0x80, P4 ;  /* 0x000000807d00780c */ /* 0x000fda0002704270 */
[----:B0-----:R-:W-:Y:S05]  /*4380*/  @!P0 BRA `(.L_x_81) ;  /* 0x0000000000048947 */ /* 0x001fea0003800000 */
[----:B------:R0:W5:Y:S02]  /*4390*/  LDG.E.LTC128B R127, desc[UR14][R20.64+0x200] ;  /* 0x0002000e147f7981 */ /* 0x000164000c1e1920 */
.L_x_81:
[----:B------:R-:W-:Y:S05]  /*43a0*/  BSYNC B1 ;  /* 0x0000000000017941 */ /* 0x000fea0003800000 */
.L_x_80:
[----:B-----5:R-:W-:Y:S01]  /*43b0*/  IMAD R6, R127, R106, RZ ;  /* 0x0000006a7f067224 */ /* 0x020fe200078e02ff */
[----:B------:R-:W-:Y:S03]  /*43c0*/  BSSY B1, `(.L_x_82) ;  /* 0x0000006000017945 */ /* 0x000fe60003800000 */
[----:B------:R-:W-:-:S05]  /*43d0*/  IMAD R29, R29, R107, R6 ;  /* 0x0000006b1d1d7224 */ /* 0x000fca00078e0206 */
[----:B------:R0:W-:Y:S01]  /*43e0*/  @P0 STG.E desc[UR14][R14.64+0x200], R29 ;  /* 0x0002001d0e000986 */ /* 0x0001e2000c10190e */
[----:B------:R-:W-:-:S13]  /*43f0*/  ISETP.GT.AND P0, PT, R125, 0x88, P5 ;  /* 0x000000887d00780c */ /* 0x000fda0002f04270 */
[----:B0-----:R-:W-:Y:S05]  /*4400*/  @!P0 BRA `(.L_x_83) ;  /* 0x0000000000048947 */ /* 0x001fea0003800000 */
[----:B------:R0:W5:Y:S02]  /*4410*/  LDG.E.LTC128B R127, desc[UR14][R16.64+0x220] ;  /* 0x0002200e107f7981 */ /* 0x000164000c1e1920 */
.L_x_83:
[----:B------:R-:W-:Y:S05]  /*4420*/  BSYNC B1 ;  /* 0x0000000000017941 */ /* 0x000fea0003800000 */
.L_x_82:
[----:B-----5:R-:W-:Y:S01]  /*4430*/  IMAD R5, R127, R106, RZ ;  /* 0x0000006a7f057224 */ /* 0x020fe200078e02ff */
[----:B------:R-:W-:Y:S01]  /*4440*/  ISETP.GT.AND P4, PT, R125, 0x88, P4 ;  /* 0x000000887d00780c */ /* 0x000fe20002784270 */
[----:B------:R-:W-:Y:S02]  /*4450*/  BSSY B1, `(.L_x_84) ;  /* 0x0000005000017945 */ /* 0x000fe40003800000 */
[----:B------:R-:W-:-:S05]  /*4460*/  IMAD R5, R30, R107, R5 ;  /* 0x0000006b1e057224 */ /* 0x000fca00078e0205 */
[----:B------:R0:W-:Y:S05]  /*4470*/  @P0 STG.E desc[UR14][R22.64+0x220], R5 ;  /* 0x0002200516000986 */ /* 0x0001ea000c10190e */
[----:B------:R-:W-:Y:S05]  /*4480*/  @!P4 BRA `(.L_x_85) ;  /* 0x000000000004c947 */ /* 0x000fea0003800000 */
[----:B------:R0:W5:Y:S02]  /*4490*/  LDG.E.LTC128B R127, desc[UR14][R20.64+0x220] ;  /* 0x0002200e147f7981 */ /* 0x000164000c1e1920 */
.L_x_85:
[----:B------:R-:W-:Y:S05]  /*44a0*/  BSYNC B1 ;  /* 0x0000000000017941 */ /* 0x000fea0003800000 */
.L_x_84:
[----:B-----5:R-:W-:Y:S01]  /*44b0*/  IMAD R6, R127, R106, RZ ;  /* 0x0000006a7f067224 */ /* 0x020fe200078e02ff */
[----:B------:R-:W-:Y:S01]  /*44c0*/  LOP3.LUT P5, RZ, R130, 0x10, RZ, 0xc0, !PT ;  /* 0x0000001082ff7812 */ /* 0x000fe200078ac0ff */
[----:B------:R-:W-:Y:S02]  /*44d0*/  BSSY B1, `(.L_x_86) ;  /* 0x0000006000017945 */ /* 0x000fe40003800000 */
[----:B------:R-:W-:Y:S01]  /*44e0*/  IMAD R31, R31, R107, R6 ;  /* 0x0000006b1f1f7224 */ /* 0x000fe200078e0206 */
[----:B------:R-:W-:-:S04]  /*44f0*/  ISETP.GT.AND P0, PT, R125, 0x80, P5 ;  /* 0x000000807d00780c */ /* 0x000fc80002f04270 */
[----:B------:R0:W-:Y:S09]  /*4500*/  @P4 STG.E desc[UR14][R14.64+0x220], R31 ;  /* 0x0002201f0e004986 */ /* 0x0001f2000c10190e */
[----:B------:R-:W-:Y:S05]  /*4510*/  @!P0 BRA `(.L_x_87) ;  /* 0x0000000000048947 */ /* 0x000fea0003800000 */
[----:B------:R0:W5:Y:S02]  /*4520*/  LDG.E.LTC128B R127, desc[UR14][R60.64+0x200] ;  /* 0x0002000e3c7f7981 */ /* 0x000164000c1e1920 */
.L_x_87:
[----:B------:R-:W-:Y:S05]  /*4530*/  BSYNC B1 ;  /* 0x0000000000017941 */ /* 0x000fea0003800000 */
.L_x_86:
[----:B0----5:R-:W-:Y:S01]  /*4540*/  IMAD R5, R127, R106, RZ ;  /* 0x0000006a7f057224 */ /* 0x021fe200078e02ff */
[----:B------:R-:W-:Y:S01]  /*4550*/  LOP3.LUT P4, RZ, R130, 0x80, RZ, 0xc0, !PT ;  /* 0x0000008082ff7812 */ /* 0x000fe2000788c0ff */
[----:B------:R-:W-:Y:S02]  /*4560*/  BSSY B1, `(.L_x_88) ;  /* 0x0000006000017945 */ /* 0x000fe40003800000 */
[----:B------:R-:W-:-:S05]  /*4570*/  IMAD R5, R32, R107, R5 ;  /* 0x0000006b20057224 */ /* 0x000fca00078e0205 */
[----:B------:R0:W-:Y:S01]  /*4580*/  @P0 STG.E desc[UR14][R88.64+0x200], R5 ;  /* 0x0002000558000986 */ /* 0x0001e2000c10190e */
[----:B------:R-:W-:-:S13]  /*4590*/  ISETP.GT.AND P0, PT, R125, 0x80, P4 ;  /* 0x000000807d00780c */ /* 0x000fda0002704270 */
[----:B0-----:R-:W-:Y:S05]  /*45a0*/  @!P0 BRA `(.L_x_89) ;  /* 0x0000000000048947 */ /* 0x001fea0003800000 */
[----:B------:R0:W5:Y:S02]  /*45b0*/  LDG.E.LTC128B R127, desc[UR14][R58.64+0x200] ;  /* 0x0002000e3a7f7981 */ /* 0x000164000c1e1920 */
.L_x_89:
[----:B------:R-:W-:Y:S05]  /*45c0*/  BSYNC B1 ;  /* 0x0000000000017941 */ /* 0x000fea0003800000 */
.L_x_88:
[----:B-----5:R-:W-:Y:S01]  /*45d0*/  IMAD R6, R127, R106, RZ ;  /* 0x0000006a7f067224 */ /* 0x020fe200078e02ff */
[----:B------:R-:W-:Y:S03]  /*45e0*/  BSSY B1, `(.L_x_90) ;  /* 0x0000006000017945 */ /* 0x000fe60003800000 */
[----:B------:R-:W-:-:S05]  /*45f0*/  IMAD R33, R33, R107, R6 ;  /* 0x0000006b21217224 */ /* 0x000fca00078e0206 */
[----:B------:R0:W-:Y:S01]  /*4600*/  @P0 STG.E desc[UR14][R62.64+0x200], R33 ;  /* 0x000200213e000986 */ /* 0x0001e2000c10190e */
[----:B------:R-:W-:-:S13]  /*4610*/  ISETP.GT.AND P0, PT, R125, 0x88, P5 ;  /* 0x000000887d00780c */ /* 0x000fda0002f04270 */
[----:B0-----:R-:W-:Y:S05]  /*4620*/  @!P0 BRA `(.L_x_91) ;  /* 0x0000000000048947 */ /* 0x001fea0003800000 */
[----:B------:R0:W5:Y:S02]  /*4630*/  LDG.E.LTC128B R127, desc[UR14][R60.64+0x220] ;  /* 0x0002200e3c7f7981 */ /* 0x000164000c1e1920 */
.L_x_91:
[----:B------:R-:W-:Y:S05]  /*4640*/  BSYNC B1 ;  /* 0x0000000000017941 */ /* 0x000fea0003800000 */
.L_x_90:
[----:B-----5:R-:W-:Y:S01]  /*4650*/  IMAD R5, R127, R106, RZ ;  /* 0x0000006a7f057224 */ /* 0x020fe200078e02ff */
[----:B------:R-:W-:Y:S03]  /*4660*/  BSSY B1, `(.L_x_92) ;  /* 0x0000006000017945 */ /* 0x000fe60003800000 */
[----:B------:R-:W-:-:S05]  /*4670*/  IMAD R5, R34, R107, R5 ;  /* 0x0000006b22057224 */ /* 0x000fca00078e0205 */
[----:B------:R0:W-:Y:S01]  /*4680*/  @P0 STG.E desc[UR14][R88.64+0x220], R5 ;  /* 0x0002200558000986 */ /* 0x0001e2000c10190e */
[----:B------:R-:W-:-:S13]  /*4690*/  ISETP.GT.AND P0, PT, R125, 0x88, P4 ;  /* 0x000000887d00780c */ /* 0x000fda0002704270 */
[----:B0-----:R-:W-:Y:S05]  /*46a0*/  @!P0 BRA `(.L_x_93) ;  /* 0x0000000000048947 */ /* 0x001fea0003800000 */
[----:B------:R0:W5:Y:S02]  /*46b0*/  LDG.E.LTC128B R127, desc[UR14][R58.64+0x220] ;  /* 0x0002200e3a7f7981 */ /* 0x000164000c1e1920 */
.L_x_93:
[----:B------:R-:W-:Y:S05]  /*46c0*/  BSYNC B1 ;  /* 0x0000000000017941 */ /* 0x000fea0003800000 */
.L_x_92:
        /* <DEDUP_REMOVED lines=8> */
.L_x_95:
[----:B------:R-:W-:Y:S05]  /*4750*/  BSYNC B1 ;  /* 0x0000000000017941 */ /* 0x000fea0003800000 */
.L_x_94:
        /* <DEDUP_REMOVED lines=8> */
.L_x_97:
[----:B------:R-:W-:Y:S05]  /*47e0*/  BSYNC B1 ;  /* 0x0000000000017941 */ /* 0x000fea0003800000 */
.L_x_96:
[----:B-----5:R-:W-:Y:S01]  /*47f0*/  IMAD R6, R127, R106, RZ ;  /* 0x0000006a7f067224 */ /* 0x020fe200078e02ff */
[----:B------:R-:W-:Y:S03]  /*4800*/  BSSY B1, `(.L_x_98) ;  /* 0x0000006000017945 */ /* 0x000fe60003800000 */
[----:B------:R-:W-:-:S05]  /*4810*/  IMAD R37, R37, R107, R6 ;  /* 0x0000006b25257224 */ /* 0x000fca00078e0206 */
[----:B------:R0:W-:Y:S01]  /*4820*/  @P0 STG.E desc[UR14][R104.64+0x200], R37 ;  /* 0x0002002568000986 */ /* 0x0001e2000c10190e */
[----:B------:R-:W-:-:S13]  /*4830*/  ISETP.GT.AND P0, PT, R125, 0x88, P5 ;  /* 0x000000887d00780c */ /* 0x000fda0002f04270 */
[----:B0-----:R-:W-:Y:S05]  /*4840*/  @!P0 BRA `(.L_x_99) ;  /* 0x0000000000048947 */ /* 0x001fea0003800000 */
[----:B------:R0:W5:Y:S02]  /*4850*/  LDG.E.LTC128B R127, desc[UR14][R92.64+0x220] ;  /* 0x0002200e5c7f7981 */ /* 0x000164000c1e1920 */
.L_x_99:
[----:B------:R-:W-:Y:S05]  /*4860*/  BSYNC B1 ;  /* 0x0000000000017941 */ /* 0x000fea0003800000 */
.L_x_98:
[----:B-----5:R-:W-:Y:S01]  /*4870*/  IMAD R5, R127, R106, RZ ;  /* 0x0000006a7f057224 */ /* 0x020fe200078e02ff */
[----:B------:R-:W-:Y:S03]  /*4880*/  BSSY B1, `(.L_x_100) ;  /* 0x0000006000017945 */ /* 0x000fe60003800000 */
[----:B------:R-:W-:-:S05]  /*4890*/  IMAD R5, R38, R107, R5 ;  /* 0x0000006b26057224 */ /* 0x000fca00078e0205 */
[----:B------:R0:W-:Y:S01]  /*48a0*/  @P0 STG.E desc[UR14][R102.64+0x220], R5 ;  /* 0x0002200566000986 */ /* 0x0001e2000c10190e */
[----:B------:R-:W-:-:S13]  /*48b0*/  ISETP.GT.AND P0, PT, R125, 0x88, P4 ;  /* 0x000000887d00780c */ /* 0x000fda0002704270 */
[----:B0-----:R-:W-:Y:S05]  /*48c0*/  @!P0 BRA `(.L_x_101) ;  /* 0x0000000000048947 */ /* 0x001fea0003800000 */
[----:B------:R0:W5:Y:S02]  /*48d0*/  LDG.E.LTC128B R127, desc[UR14][R90.64+0x220] ;  /* 0x0002200e5a7f7981 */ /* 0x000164000c1e1920 */
.L_x_101:
[----:B------:R-:W-:Y:S05]  /*48e0*/  BSYNC B1 ;  /* 0x0000000000017941 */ /* 0x000fea0003800000 */
.L_x_100:
        /* <DEDUP_REMOVED lines=8> */
.L_x_103:
[----:B------:R-:W-:Y:S05]  /*4970*/  BSYNC B1 ;  /* 0x0000000000017941 */ /* 0x000fea0003800000 */
.L_x_102:
        /* <DEDUP_REMOVED lines=8> */
.L_x_105:
[----:B------:R-:W-:Y:S05]  /*4a00*/  BSYNC B1 ;  /* 0x0000000000017941 */ /* 0x000fea0003800000 */
.L_x_104:
[----:B-----5:R-:W-:Y:S01]  /*4a10*/  IMAD R6, R127, R106, RZ ;  /* 0x0000006a7f067224 */ /* 0x020fe200078e02ff */
[----:B------:R-:W-:Y:S03]  /*4a20*/  BSSY B1, `(.L_x_106) ;  /* 0x0000006000017945 */ /* 0x000fe60003800000 */
[----:B------:R-:W-:-:S05]  /*4a30*/  IMAD R41, R41, R107, R6 ;  /* 0x0000006b29297224 */ /* 0x000fca00078e0206 */
[----:B------:R0:W-:Y:S01]  /*4a40*/  @P0 STG.E desc[UR14][R64.64+0x200], R41 ;  /* 0x0002002940000986 */ /* 0x0001e2000c10190e */
[----:B------:R-:W-:-:S13]  /*4a50*/  ISETP.GT.AND P0, PT, R125, 0x88, P5 ;  /* 0x000000887d00780c */ /* 0x000fda0002f04270 */
[----:B0-----:R-:W-:Y:S05]  /*4a60*/  @!P0 BRA `(.L_x_107) ;  /* 0x0000000000048947 */ /* 0x001fea0003800000 */
[----:B------:R0:W5:Y:S02]  /*4a70*/  LDG.E.LTC128B R127, desc[UR14][R96.64+0x220] ;  /* 0x0002200e607f7981 */ /* 0x000164000c1e1920 */
.L_x_107:
[----:B------:R-:W-:Y:S05]  /*4a80*/  BSYNC B1 ;  /* 0x0000000000017941 */ /* 0x000fea0003800000 */
.L_x_106:
[----:B-----5:R-:W-:Y:S01]  /*4a90*/  IMAD R5, R127, R106, RZ ;  /* 0x0000006a7f057224 */ /* 0x020fe200078e02ff */
[----:B------:R-:W-:Y:S03]  /*4aa0*/  BSSY B1, `(.L_x_108) ;  /* 0x0000006000017945 */ /* 0x000fe60003800000 */
[----:B------:R-:W-:-:S05]  /*4ab0*/  IMAD R5, R42, R107, R5 ;  /* 0x0000006b2a057224 */ /* 0x000fca00078e0205 */
[----:B------:R0:W-:Y:S01]  /*4ac0*/  @P0 STG.E desc[UR14][R66.64+0x220], R5 ;  /* 0x0002200542000986 */ /* 0x0001e2000c10190e */
[----:B------:R-:W-:-:S13]  /*4ad0*/  ISETP.GT.AND P0, PT, R125, 0x88, P4 ;  /* 0x000000887d00780c */ /* 0x000fda0002704270 */
[----:B0-----:R-:W-:Y:S05]  /*4ae0*/  @!P0 BRA `(.L_x_109) ;  /* 0x0000000000048947 */ /* 0x001fea0003800000 */
[----:B------:R0:W5:Y:S02]  /*4af0*/  LDG.E.LTC128B R127, desc[UR14][R94.64+0x220] ;  /* 0x0002200e5e7f7981 */ /* 0x000164000c1e1920 */
.L_x_109:
[----:B------:R-:W-:Y:S05]  /*4b00*/  BSYNC B1 ;  /* 0x0000000000017941 */ /* 0x000fea0003800000 */
.L_x_108:
[----:B-----5:R-:W-:Y:S01]  /*4b10*/  IMAD R6, R127, R106, RZ ;  /* 0x0000006a7f067224 */ /* 0x020fe200078e02ff */
[----:B------:R-:W-:Y:S03]  /*4b20*/  BSSY B1, `(.L_x_110) ;  /* 0x0000006000017945 */ /* 0x000fe60003800000 */
[----:B------:R-:W-:-:S05]  /*4b30*/  IMAD R43, R43, R107, R6 ;  /* 0x0000006b2b2b7224 */ /* 0x000fca00078e0206 */
[----:B------:R0:W-:Y:S01]  /*4b40*/  @P0 STG.E desc[UR14][R64.64+0x220], R43 ;  /* 0x0002202b40000986 */ /* 0x0001e2000c10190e */
[----:B------:R-:W-:-:S13]  /*4b50*/  ISETP.GT.AND P0, PT, R125, 0x80, P3 ;  /* 0x000000807d00780c */ /* 0x000fda0001f04270 */
[----:B0-----:R-:W-:Y:S05]  /*4b60*/  @!P0 BRA `(.L_x_111) ;  /* 0x0000000000048947 */ /* 0x001fea0003800000 */
[----:B------:R0:W5:Y:S02]  /*4b70*/  LDG.E.LTC128B R127, desc[UR14][R108.64+0x200] ;  /* 0x0002000e6c7f7981 */ /* 0x000164000c1e1920 */
.L_x_111:
[----:B------:R-:W-:Y:S05]  /*4b80*/  BSYNC B1 ;  /* 0x0000000000017941 */ /* 0x000fea0003800000 */
.L_x_110:
[----:B-----5:R-:W-:Y:S01]  /*4b90*/  IMAD R5, R127, R106, RZ ;  /* 0x0000006a7f057224 */ /* 0x020fe200078e02ff */
[----:B------:R-:W-:Y:S01]  /*4ba0*/  ISETP.NE.AND P4, PT, R128, RZ, PT ;  /* 0x000000ff8000720c */ /* 0x000fe20003f85270 */
[----:B------:R-:W-:Y:S02]  /*4bb0*/  BSSY B1, `(.L_x_112) ;  /* 0x0000006000017945 */ /* 0x000fe40003800000 */
[----:B------:R-:W-:-:S05]  /*4bc0*/  IMAD R5, R44, R107, R5 ;  /* 0x0000006b2c057224 */ /* 0x000fca00078e0205 */
[----:B------:R0:W-:Y:S01]  /*4bd0*/  @P0 STG.E desc[UR14][R68.64+0x200], R5 ;  /* 0x0002000544000986 */ /* 0x0001e2000c10190e */
[----:B------:R-:W-:-:S13]  /*4be0*/  ISETP.GT.AND P0, PT, R125, 0x80, P4 ;  /* 0x000000807d00780c */ /* 0x000fda0002704270 */
[----:B0-----:R-:W-:Y:S05]  /*4bf0*/  @!P0 BRA `(.L_x_113) ;  /* 0x0000000000048947 */ /* 0x001fea0003800000 */
[----:B------:R0:W5:Y:S02]  /*4c00*/  LDG.E.LTC128B R127, desc[UR14][R110.64+0x200] ;  /* 0x0002000e6e7f7981 */ /* 0x000164000c1e1920 */
.L_x_113:
[----:B------:R-:W-:Y:S05]  /*4c10*/  BSYNC B1 ;  /* 0x0000000000017941 */ /* 0x000fea0003800000 */
.L_x_112:
[----:B-----5:R-:W-:Y:S01]  /*4c20*/  IMAD R6, R127, R106, RZ ;  /* 0x0000006a7f067224 */ /* 0x020fe200078e02ff */
[----:B------:R-:W-:Y:S01]  /*4c30*/  ISETP.GT.AND P3, PT, R125, 0x88, P3 ;  /* 0x000000887d00780c */ /* 0x000fe20001f64270 */
[----:B------:R-:W-:Y:S02]  /*4c40*/  BSSY B1, `(.L_x_114) ;  /* 0x0000005000017945 */ /* 0x000fe40003800000 */
[----:B------:R-:W-:-:S05]  /*4c50*/  IMAD R45, R45, R107, R6 ;  /* 0x0000006b2d2d7224 */ /* 0x000fca00078e0206 */
[----:B------:R0:W-:Y:S05]  /*4c60*/  @P0 STG.E desc[UR14][R70.64+0x200], R45 ;  /* 0x0002002d46000986 */ /* 0x0001ea000c10190e */
[----:B------:R-:W-:Y:S05]  /*4c70*/  @!P3 BRA `(.L_x_115) ;  /* 0x000000000004b947 */ /* 0x000fea0003800000 */
[----:B------:R0:W5:Y:S02]  /*4c80*/  LDG.E.LTC128B R127, desc[UR14][R108.64+0x220] ;  /* 0x0002200e6c7f7981 */ /* 0x000164000c1e1920 */
.L_x_115:
[----:B------:R-:W-:Y:S05]  /*4c90*/  BSYNC B1 ;  /* 0x0000000000017941 */ /* 0x000fea0003800000 */
.L_x_114:
[----:B-----5:R-:W-:Y:S01]  /*4ca0*/  IMAD R5, R127, R106, RZ ;  /* 0x0000006a7f057224 */ /* 0x020fe200078e02ff */
[----:B------:R-:W-:Y:S01]  /*4cb0*/  ISETP.GT.AND P0, PT, R125, 0x88, P4 ;  /* 0x000000887d00780c */ /* 0x000fe20002704270 */
[----:B------:R-:W-:Y:S02]  /*4cc0*/  BSSY B1, `(.L_x_116) ;  /* 0x0000005000017945 */ /* 0x000fe40003800000 */
[----:B------:R-:W-:-:S05]  /*4cd0*/  IMAD R5, R46, R107, R5 ;  /* 0x0000006b2e057224 */ /* 0x000fca00078e0205 */
[----:B------:R0:W-:Y:S05]  /*4ce0*/  @P3 STG.E desc[UR14][R68.64+0x220], R5 ;  /* 0x0002200544003986 */ /* 0x0001ea000c10190e */
[----:B------:R-:W-:Y:S05]  /*4cf0*/  @!P0 BRA `(.L_x_117) ;  /* 0x0000000000048947 */ /* 0x000fea0003800000 */
[----:B------:R0:W5:Y:S02]  /*4d00*/  LDG.E.LTC128B R127, desc[UR14][R110.64+0x220] ;  /* 0x0002200e6e7f7981 */ /* 0x000164000c1e1920 */
.L_x_117:
[----:B------:R-:W-:Y:S05]  /*4d10*/  BSYNC B1 ;  /* 0x0000000000017941 */ /* 0x000fea0003800000 */
.L_x_116:
[----:B-----5:R-:W-:Y:S01]  /*4d20*/  IMAD R6, R127, R106, RZ ;  /* 0x0000006a7f067224 */ /* 0x020fe200078e02ff */
[----:B------:R-:W-:Y:S01]  /*4d30*/  ISETP.GT.AND P3, PT, R125, 0x80, P2 ;  /* 0x000000807d00780c */ /* 0x000fe20001764270 */
[----:B------:R-:W-:Y:S02]  /*4d40*/  BSSY B1, `(.L_x_118) ;  /* 0x0000005000017945 */ /* 0x000fe40003800000 */
[----:B------:R-:W-:-:S05]  /*4d50*/  IMAD R47, R47, R107, R6 ;  /* 0x0000006b2f2f7224 */ /* 0x000fca00078e0206 */
[----:B------:R0:W-:Y:S05]  /*4d60*/  @P0 STG.E desc[UR14][R70.64+0x220], R47 ;  /* 0x0002202f46000986 */ /* 0x0001ea000c10190e */
[----:B------:R-:W-:Y:S05]  /*4d70*/  @!P3 BRA `(.L_x_119) ;  /* 0x000000000004b947 */ /* 0x000fea0003800000 */
[----:B------:R0:W5:Y:S02]  /*4d80*/  LDG.E.LTC128B R127, desc[UR14][R138.64+0x200] ;  /* 0x0002000e8a7f7981 */ /* 0x000164000c1e1920 */
.L_x_119:
[----:B------:R-:W-:Y:S05]  /*4d90*/  BSYNC B1 ;  /* 0x0000000000017941 */ /* 0x000fea0003800000 */
.L_x_118:
[----:B0----5:R-:W-:Y:S01]  /*4da0*/  IMAD R5, R127, R106, RZ ;  /* 0x0000006a7f057224 */ /* 0x021fe200078e02ff */
[----:B------:R-:W-:Y:S01]  /*4db0*/  ISETP.NE.AND P4, PT, R80, RZ, PT ;  /* 0x000000ff5000720c */ /* 0x000fe20003f85270 */
[----:B------:R-:W-:Y:S02]  /*4dc0*/  BSSY B1, `(.L_x_120) ;  /* 0x0000006000017945 */ /* 0x000fe40003800000 */
[----:B------:R-:W-:Y:S01]  /*4dd0*/  IMAD R5, R48, R107, R5 ;  /* 0x0000006b30057224 */ /* 0x000fe200078e0205 */
[----:B------:R-:W-:-:S04]  /*4de0*/  ISETP.GT.AND P0, PT, R125, 0x80, P4 ;  /* 0x000000807d00780c */ /* 0x000fc80002704270 */
[----:B------:R0:W-:Y:S09]  /*4df0*/  @P3 STG.E desc[UR14][R72.64+0x200], R5 ;  /* 0x0002000548003986 */ /* 0x0001f2000c10190e */
[----:B------:R-:W-:Y:S05]  /*4e00*/  @!P0 BRA `(.L_x_121) ;  /* 0x0000000000048947 */ /* 0x000fea0003800000 */
[----:B------:R0:W5:Y:S02]  /*4e10*/  LDG.E.LTC128B R127, desc[UR14][R148.64+0x200] ;  /* 0x0002000e947f7981 */ /* 0x000164000c1e1920 */
.L_x_121:
[----:B------:R-:W-:Y:S05]  /*4e20*/  BSYNC B1 ;  /* 0x0000000000017941 */ /* 0x000fea0003800000 */
.L_x_120:
[----:B-----5:R-:W-:Y:S01]  /*4e30*/  IMAD R6, R127, R106, RZ ;  /* 0x0000006a7f067224 */ /* 0x020fe200078e02ff */
[----:B------:R-:W-:Y:S01]  /*4e40*/  ISETP.GT.AND P2, PT, R125, 0x88, P2 ;  /* 0x000000887d00780c */ /* 0x000fe20001744270 */
[----:B------:R-:W-:Y:S02]  /*4e50*/  BSSY B1, `(.L_x_122) ;  /* 0x0000005000017945 */ /* 0x000fe40003800000 */
[----:B------:R-:W-:-:S05]  /*4e60*/  IMAD R49, R49, R107, R6 ;  /* 0x0000006b31317224 */ /* 0x000fca00078e0206 */
[----:B------:R0:W-:Y:S05]  /*4e70*/  @P0 STG.E desc[UR14][R74.64+0x200], R49 ;  /* 0x000200314a000986 */ /* 0x0001ea000c10190e */
[----:B------:R-:W-:Y:S05]  /*4e80*/  @!P2 BRA `(.L_x_123) ;  /* 0x000000000004a947 */ /* 0x000fea0003800000 */
[----:B------:R0:W5:Y:S02]  /*4e90*/  LDG.E.LTC128B R127, desc[UR14][R138.64+0x220] ;  /* 0x0002200e8a7f7981 */ /* 0x000164000c1e1920 */
.L_x_123:
[----:B------:R-:W-:Y:S05]  /*4ea0*/  BSYNC B1 ;  /* 0x0000000000017941 */ /* 0x000fea0003800000 */
.L_x_122:
[----:B0----5:R-:W-:Y:S01]  /*4eb0*/  IMAD R5, R127, R106, RZ ;  /* 0x0000006a7f057224 */ /* 0x021fe200078e02ff */
[----:B------:R-:W-:Y:S01]  /*4ec0*/  ISETP.GT.AND P0, PT, R125, 0x88, P4 ;  /* 0x000000887d00780c */ /* 0x000fe20002704270 */
[----:B------:R-:W-:Y:S02]  /*4ed0*/  BSSY B1, `(.L_x_124) ;  /* 0x0000005000017945 */ /* 0x000fe40003800000 */
[----:B------:R-:W-:-:S05]  /*4ee0*/  IMAD R5, R50, R107, R5 ;  /* 0x0000006b32057224 */ /* 0x000fca00078e0205 */
[----:B------:R0:W-:Y:S05]  /*4ef0*/  @P2 STG.E desc[UR14][R72.64+0x220], R5 ;  /* 0x0002200548002986 */ /* 0x0001ea000c10190e */
[----:B------:R-:W-:Y:S05]  /*4f00*/  @!P0 BRA `(.L_x_125) ;  /* 0x0000000000048947 */ /* 0x000fea0003800000 */
[----:B------:R0:W5:Y:S02]  /*4f10*/  LDG.E.LTC128B R127, desc[UR14][R148.64+0x220] ;  /* 0x0002200e947f7981 */ /* 0x000164000c1e1920 */
.L_x_125:
[----:B------:R-:W-:Y:S05]  /*4f20*/  BSYNC B1 ;  /* 0x0000000000017941 */ /* 0x000fea0003800000 */
.L_x_124:
[----:B-----5:R-:W-:Y:S01]  /*4f30*/  IMAD R6, R127, R106, RZ ;  /* 0x0000006a7f067224 */ /* 0x020fe200078e02ff */
[----:B------:R-:W-:Y:S01]  /*4f40*/  ISETP.GT.AND P2, PT, R125, 0x80, P1 ;  /* 0x000000807d00780c */ /* 0x000fe20000f44270 */
[----:B------:R-:W-:Y:S02]  /*4f50*/  BSSY B1, `(.L_x_126) ;  /* 0x0000005000017945 */ /* 0x000fe40003800000 */
[----:B------:R-:W-:-:S05]  /*4f60*/  IMAD R51, R51, R107, R6 ;  /* 0x0000006b33337224 */ /* 0x000fca00078e0206 */
[----:B------:R0:W-:Y:S05]  /*4f70*/  @P0 STG.E desc[UR14][R74.64+0x220], R51 ;  /* 0x000220334a000986 */ /* 0x0001ea000c10190e */
[----:B------:R-:W-:Y:S05]  /*4f80*/  @!P2 BRA `(.L_x_127) ;  /* 0x000000000004a947 */ /* 0x000fea0003800000 */
[----:B------:R0:W5:Y:S02]  /*4f90*/  LDG.E.LTC128B R127, desc[UR14][R98.64+0x200] ;  /* 0x0002000e627f7981 */ /* 0x000164000c1e1920 */
.L_x_127:
[----:B------:R-:W-:Y:S05]  /*4fa0*/  BSYNC B1 ;  /* 0x0000000000017941 */ /* 0x000fea0003800000 */
.L_x_126:
[----:B0----5:R-:W-:Y:S01]  /*4fb0*/  IMAD R5, R127, R106, RZ ;  /* 0x0000006a7f057224 */ /* 0x021fe200078e02ff */
[----:B------:R-:W-:Y:S01]  /*4fc0*/  ISETP.GT.AND P0, PT, R125, 0x80, P6 ;  /* 0x000000807d00780c */ /* 0x000fe20003704270 */
[----:B------:R-:W-:Y:S02]  /*4fd0*/  BSSY B1, `(.L_x_128) ;  /* 0x0000005000017945 */ /* 0x000fe40003800000 */
[----:B------:R-:W-:-:S05]  /*4fe0*/  IMAD R5, R52, R107, R5 ;  /* 0x0000006b34057224 */ /* 0x000fca00078e0205 */
[----:B------:R0:W-:Y:S05]  /*4ff0*/  @P2 STG.E desc[UR14][R76.64+0x200], R5 ;  /* 0x000200054c002986 */ /* 0x0001ea000c10190e */
[----:B------:R-:W-:Y:S05]  /*5000*/  @!P0 BRA `(.L_x_129) ;  /* 0x0000000000048947 */ /* 0x000fea0003800000 */
[----:B------:R0:W5:Y:S02]  /*5010*/  LDG.E.LTC128B R127, desc[UR14][R100.64+0x200] ;  /* 0x0002000e647f7981 */ /* 0x000164000c1e1920 */
.L_x_129:
[----:B------:R-:W-:Y:S05]  /*5020*/  BSYNC B1 ;  /* 0x0000000000017941 */ /* 0x000fea0003800000 */
.L_x_128:
[----:B-----5:R-:W-:Y:S01]  /*5030*/  IMAD R6, R127, R106, RZ ;  /* 0x0000006a7f067224 */ /* 0x020fe200078e02ff */
[----:B------:R-:W-:Y:S01]  /*5040*/  ISETP.GT.AND P1, PT, R125, 0x88, P1 ;  /* 0x000000887d00780c */ /* 0x000fe20000f24270 */
[----:B------:R-:W-:Y:S02]  /*5050*/  BSSY B1, `(.L_x_130) ;  /* 0x0000005000017945 */ /* 0x000fe40003800000 */
[----:B------:R-:W-:-:S05]  /*5060*/  IMAD R53, R53, R107, R6 ;  /* 0x0000006b35357224 */ /* 0x000fca00078e0206 */
[----:B------:R0:W-:Y:S05]  /*5070*/  @P0 STG.E desc[UR14][R8.64+0x200], R53 ;  /* 0x0002003508000986 */ /* 0x0001ea000c10190e */
[----:B------:R-:W-:Y:S05]  /*5080*/  @!P1 BRA `(.L_x_131) ;  /* 0x0000000000049947 */ /* 0x000fea0003800000 */
[----:B------:R0:W5:Y:S02]  /*5090*/  LDG.E.LTC128B R127, desc[UR14][R98.64+0x220] ;  /* 0x0002200e627f7981 */ /* 0x000164000c1e1920 */
.L_x_131:
[----:B------:R-:W-:Y:S05]  /*50a0*/  BSYNC B1 ;  /* 0x0000000000017941 */ /* 0x000fea0003800000 */
.L_x_130:
[----:B0----5:R-:W-:Y:S01]  /*50b0*/  IMAD R5, R127, R106, RZ ;  /* 0x0000006a7f057224 */ /* 0x021fe200078e02ff */
[----:B------:R-:W-:Y:S01]  /*50c0*/  ISETP.GT.AND P0, PT, R125, 0x88, P6 ;  /* 0x000000887d00780c */ /* 0x000fe20003704270 */
[----:B------:R-:W-:Y:S02]  /*50d0*/  BSSY B1, `(.L_x_132) ;  /* 0x0000005000017945 */ /* 0x000fe40003800000 */
[----:B------:R-:W-:-:S05]  /*50e0*/  IMAD R5, R54, R107, R5 ;  /* 0x0000006b36057224 */ /* 0x000fca00078e0205 */
[----:B------:R0:W-:Y:S05]  /*50f0*/  @P1 STG.E desc[UR14][R76.64+0x220], R5 ;  /* 0x000220054c001986 */ /* 0x0001ea000c10190e */
[----:B------:R-:W-:Y:S05]  /*5100*/  @!P0 BRA `(.L_x_133) ;  /* 0x0000000000048947 */ /* 0x000fea0003800000 */
[----:B------:R0:W5:Y:S02]  /*5110*/  LDG.E.LTC128B R127, desc[UR14][R100.64+0x220] ;  /* 0x0002200e647f7981 */ /* 0x000164000c1e1920 */
.L_x_133:
[----:B------:R-:W-:Y:S05]  /*5120*/  BSYNC B1 ;  /* 0x0000000000017941 */ /* 0x000fea0003800000 */
.L_x_132:
[----:B-----5:R-:W-:-:S04]  /*5130*/  IMAD R6, R127, R106, RZ ;  /* 0x0000006a7f067224 */ /* 0x020fc800078e02ff */
[----:B------:R-:W-:Y:S01]  /*5140*/  IMAD R55, R55, R107, R6 ;  /* 0x0000006b37377224 */ /* 0x000fe200078e0206 */
[----:B------:R-:W-:Y:S06]  /*5150*/  @!P0 BRA `(.L_x_134) ;  /* 0x0000001000988947 */ /* 0x000fec0003800000 */
[----:B------:R0:W-:Y:S01]  /*5160*/  STG.E desc[UR14][R8.64+0x220], R55 ;  /* 0x0002203708007986 */ /* 0x0001e2000c10190e */
[----:B------:R-:W-:Y:S05]  /*5170*/  BRA `(.L_x_134) ;  /* 0x0000001000907947 */ /* 0x000fea0003800000 */
.L_x_23:
[----:B------:R-:W-:Y:S01]  /*5180*/  ISETP.GT.AND P6, PT, R126, 0x1, PT ;  /* 0x000000017e00780c */ /* 0x000fe20003fc4270 */
[----:B------:R-:W-:Y:S01]  /*5190*/  ULDC.64 UR8, c[0x0][0x6c0] ;  /* 0x0001b00000087ab9 */ /* 0x000fe20000000a00 */
[-C--:B--2---:R-:W-:Y:S01]  /*51a0*/  IMAD R5, R56, R107.reuse, RZ ;  /* 0x0000006b38057224 */ /* 0x084fe200078e02ff */
[----:B------:R-:W-:Y:S01]  /*51b0*/  LEA R6, P3, R12, UR8, 0x2 ;  /* 0x000000080c067c11 */ /* 0x000fe2000f8610ff */
[-C--:B------:R-:W-:Y:S01]  /*51c0*/  IMAD R57, R57, R107.reuse, RZ ;  /* 0x0000006b39397224 */ /* 0x080fe200078e02ff */
[----:B------:R-:W-:Y:S01]  /*51d0*/  ISETP.GT.AND P1, PT, R125, RZ, P6 ;  /* 0x000000ff7d00720c */ /* 0x000fe20003724270 */
[-C--:B------:R-:W-:Y:S01]  /*51e0*/  IMAD R13, R58, R107.reuse, RZ ;  /* 0x0000006b3a0d7224 */ /* 0x080fe200078e02ff */
[----:B------:R-:W-:Y:S01]  /*51f0*/  LEA.HI.X R7, R12, UR9, R19, 0x2, P3 ;  /* 0x000000090c077c11 */ /* 0x000fe200098f1413 */
[----:B------:R-:W-:Y:S01]  /*5200*/  IMAD R59, R59, R107, RZ ;  /* 0x0000006b3b3b7224 */ /* 0x000fe200078e02ff */
[----:B------:R-:W-:Y:S01]  /*5210*/  LEA R10, P4, R8, R6, 0x2 ;  /* 0x00000006080a7211 */ /* 0x000fe200078810ff */
[----:B------:R-:W-:Y:S01]  /*5220*/  USHF.L.U32 UR8, UR6, 0x2, URZ ;  /* 0x0000000206087899 */ /* 0x000fe2000800063f */
[----:B------:R-:W-:Y:S01]  /*5230*/  ISETP.GT.AND P5, PT, R126, 0x8, PT ;  /* 0x000000087e00780c */ /* 0x000fe20003fa4270 */
[----:B------:R0:W-:Y:S01]  /*5240*/  @P2 STG.E desc[UR14][R6.64], R5 ;  /* 0x0000000506002986 */ /* 0x0001e2000c10190e */
[C---:B------:R-:W-:Y:S01]  /*5250*/  LEA.HI.X R11, R8.reuse, R7, R9, 0x2, P4 ;  /* 0x00000007080b7211 */ /* 0x040fe200020f1409 */
[----:B------:R-:W-:Y:S01]  /*5260*/  IMAD R9, R9, 0x1c, RZ ;  /* 0x0000001c09097824 */ /* 0x000fe200078e02ff */
[C---:B------:R-:W-:Y:S01]  /*5270*/  ISETP.GT.AND P3, PT, R125.reuse, 0x8, P0 ;  /* 0x000000087d00780c */ /* 0x040fe20000764270 */
[----:B------:R-:W-:Y:S01]  /*5280*/  USHF.L.U64.HI UR7, UR6, 0x2, UR5 ;  /* 0x0000000206077899 */ /* 0x000fe20008010205 */
[C---:B------:R-:W-:Y:S01]  /*5290*/  ISETP.GT.AND P2, PT, R125.reuse, 0x8, P6 ;  /* 0x000000087d00780c */ /* 0x040fe20003744270 */
[----:B------:R-:W-:Y:S01]  /*52a0*/  @P1 STG.E desc[UR14][R10.64], R57 ;  /* 0x000000390a001986 */ /* 0x000fe2000c10190e */
[----:B------:R-:W-:Y:S01]  /*52b0*/  ISETP.GT.AND P1, PT, R125, RZ, P5 ;  /* 0x000000ff7d00720c */ /* 0x000fe20002f24270 */
[----:B------:R-:W-:Y:S01]  /*52c0*/  IMAD.WIDE.U32 R14, R8, 0x1c, R10 ;  /* 0x0000001c080e7825 */ /* 0x000fe200078e000a */
[----:B------:R-:W-:-:S03]  /*52d0*/  ISETP.GT.AND P4, PT, R126, 0x9, PT ;  /* 0x000000097e00780c */ /* 0x000fc60003f84270 */
[-C--:B0-----:R-:W-:Y:S02]  /*52e0*/  IMAD R5, R60, R107.reuse, RZ ;  /* 0x0000006b3c057224 */ /* 0x081fe400078e02ff */
[----:B------:R-:W-:Y:S02]  /*52f0*/  IMAD.IADD R15, R9, 0x1, R15 ;  /* 0x00000001090f7824 */ /* 0x000fe400078e020f */
[----:B------:R0:W-:Y:S01]  /*5300*/  @P3 STG.E desc[UR14][R6.64+0x20], R13 ;  /* 0x0000200d06003986 */ /* 0x0001e2000c10190e */
[-C--:B------:R-:W-:Y:S01]  /*5310*/  IMAD R9, R61, R107.reuse, RZ ;  /* 0x0000006b3d097224 */ /* 0x080fe200078e02ff */
[----:B------:R-:W-:Y:S01]  /*5320*/  ISETP.GT.AND P3, PT, R126, 0x11, PT ;  /* 0x000000117e00780c */ /* 0x000fe20003f64270 */
[-C--:B------:R-:W-:Y:S01]  /*5330*/  IMAD R63, R63, R107.reuse, RZ ;  /* 0x0000006b3f3f7224 */ /* 0x080fe200078e02ff */
[----:B------:R-:W-:Y:S01]  /*5340*/  @P2 STG.E desc[UR14][R10.64+0x20], R59 ;  /* 0x0000203b0a002986 */ /* 0x000fe2000c10190e */
[----:B------:R-:W-:Y:S01]  /*5350*/  ISETP.GT.AND P2, PT, R125, RZ, P4 ;  /* 0x000000ff7d00720c */ /* 0x000fe20002744270 */
[----:B------:R-:W-:-:S02]  /*5360*/  IMAD R65, R65, R107, RZ ;  /* 0x0000006b41417224 */ /* 0x000fc400078e02ff */
[----:B------:R1:W-:Y:S01]  /*5370*/  @P1 STG.E desc[UR14][R14.64], R5 ;  /* 0x000000050e001986 */ /* 0x0003e2000c10190e */
[----:B------:R-:W-:Y:S01]  /*5380*/  IADD3 R18, P1, R10, UR8, RZ ;  /* 0x000000080a127c10 */ /* 0x000fe2000ff3e0ff */
[-C--:B------:R-:W-:Y:S02]  /*5390*/  IMAD R67, R67, R107.reuse, RZ ;  /* 0x0000006b43437224 */ /* 0x080fe400078e02ff */
[-C--:B0-----:R-:W-:Y:S01]  /*53a0*/  IMAD R13, R62, R107.reuse, RZ ;  /* 0x0000006b3e0d7224 */ /* 0x081fe200078e02ff */
[----:B------:R-:W-:Y:S01]  /*53b0*/  IADD3.X R19, R11, UR7, RZ, P1, !PT ;  /* 0x000000070b137c10 */ /* 0x000fe20008ffe4ff */
[-C--:B------:R-:W-:Y:S01]  /*53c0*/  IMAD R57, R68, R107.reuse, RZ ;  /* 0x0000006b44397224 */ /* 0x080fe200078e02ff */
[----:B------:R-:W-:Y:S01]  /*53d0*/  ISETP.GT.AND P1, PT, R125, 0x8, P5 ;  /* 0x000000087d00780c */ /* 0x000fe20002f24270 */
[-C--:B------:R-:W-:Y:S02]  /*53e0*/  IMAD R69, R69, R107.reuse, RZ ;  /* 0x0000006b45457224 */ /* 0x080fe400078e02ff */
[----:B------:R-:W-:Y:S01]  /*53f0*/  @P2 STG.E desc[UR14][R18.64], R9 ;  /* 0x0000000912002986 */ /* 0x000fe2000c10190e */
[----:B------:R-:W-:Y:S01]  /*5400*/  ISETP.GT.AND P2, PT, R125, 0x8, P4 ;  /* 0x000000087d00780c */ /* 0x000fe20002744270 */
[-C--:B-1----:R-:W-:Y:S01]  /*5410*/  IMAD R5, R64, R107.reuse, RZ ;  /* 0x0000006b40057224 */ /* 0x082fe200078e02ff */
[----:B------:R-:W-:Y:S01]  /*5420*/  ISETP.GT.AND P4, PT, R126, 0x10, PT ;  /* 0x000000107e00780c */ /* 0x000fe20003f84270 */
[----:B------:R-:W-:-:S02]  /*5430*/  IMAD R71, R71, R107, RZ ;  /* 0x0000006b47477224 */ /* 0x000fc400078e02ff */
[-C--:B------:R-:W-:Y:S02]  /*5440*/  IMAD R73, R73, R107.reuse, RZ ;  /* 0x0000006b49497224 */ /* 0x080fe400078e02ff */
[-C--:B------:R-:W-:Y:S02]  /*5450*/  IMAD R75, R75, R107.reuse, RZ ;  /* 0x0000006b4b4b7224 */ /* 0x080fe400078e02ff */
[----:B------:R-:W-:Y:S01]  /*5460*/  @P1 STG.E desc[UR14][R14.64+0x20], R13 ;  /* 0x0000200d0e001986 */ /* 0x000fe2000c10190e */
[----:B------:R-:W-:Y:S01]  /*5470*/  IADD3 R60, P1, R14, UR8, RZ ;  /* 0x000000080e3c7c10 */ /* 0x000fe2000ff3e0ff */
[-C--:B------:R-:W-:Y:S02]  /*5480*/  IMAD R77, R77, R107.reuse, RZ ;  /* 0x0000006b4d4d7224 */ /* 0x080fe400078e02ff */
[----:B------:R-:W-:Y:S01]  /*5490*/  @P2 STG.E desc[UR14][R18.64+0x20], R63 ;  /* 0x0000203f12002986 */ /* 0x000fe2000c10190e */
[----:B------:R-:W-:Y:S01]  /*54a0*/  IADD3.X R61, R15, UR7, RZ, P1, !PT ;  /* 0x000000070f3d7c10 */ /* 0x000fe20008ffe4ff */
[-C--:B------:R-:W-:Y:S01]  /*54b0*/  IMAD R79, R79, R107.reuse, RZ ;  /* 0x0000006b4f4f7224 */ /* 0x080fe200078e02ff */
[----:B------:R-:W-:Y:S01]  /*54c0*/  ISETP.GT.AND P1, PT, R125, RZ, P4 ;  /* 0x000000ff7d00720c */ /* 0x000fe20002724270 */
[-C--:B------:R-:W-:Y:S01]  /*54d0*/  IMAD R97, R80, R107.reuse, RZ ;  /* 0x0000006b50617224 */ /* 0x080fe200078e02ff */
[----:B------:R-:W-:Y:S01]  /*54e0*/  ISETP.GT.AND P2, PT, R126, 0x19, PT ;  /* 0x000000197e00780c */ /* 0x000fe20003f44270 */
[----:B------:R-:W-:-:S02]  /*54f0*/  IMAD R81, R81, R107, RZ ;  /* 0x0000006b51517224 */ /* 0x000fc400078e02ff */
[-C--:B------:R-:W-:Y:S02]  /*5500*/  IMAD R83, R83, R107.reuse, RZ ;  /* 0x0000006b53537224 */ /* 0x080fe400078e02ff */
[-C--:B------:R-:W-:Y:S02]  /*5510*/  IMAD R85, R85, R107.reuse, RZ ;  /* 0x0000006b55557224 */ /* 0x080fe400078e02ff */
[-C--:B------:R-:W-:Y:S02]  /*5520*/  IMAD R87, R87, R107.reuse, RZ ;  /* 0x0000006b57577224 */ /* 0x080fe400078e02ff */
[-C--:B------:R-:W-:Y:S02]  /*5530*/  IMAD R25, R25, R107.reuse, RZ ;  /* 0x0000006b19197224 */ /* 0x080fe400078e02ff */
[----:B------:R0:W-:Y:S01]  /*5540*/  @P1 STG.E desc[UR14][R60.64], R5 ;  /* 0x000000053c001986 */ /* 0x0001e2000c10190e */
[----:B------:R-:W-:Y:S01]  /*5550*/  IADD3 R88, P1, R18, UR8, RZ ;  /* 0x0000000812587c10 */ /* 0x000fe2000ff3e0ff */
[----:B------:R-:W-:-:S02]  /*5560*/  IMAD R27, R27, R107, RZ ;  /* 0x0000006b1b1b7224 */ /* 0x000fc400078e02ff */
[-C--:B------:R-:W-:Y:S01]  /*5570*/  IMAD R29, R29, R107.reuse, RZ ;  /* 0x0000006b1d1d7224 */ /* 0x080fe200078e02ff */
[----:B------:R-:W-:Y:S01]  /*5580*/  IADD3.X R89, R19, UR7, RZ, P1, !PT ;  /* 0x0000000713597c10 */ /* 0x000fe20008ffe4ff */
[-C--:B------:R-:W-:Y:S01]  /*5590*/  IMAD R31, R31, R107.reuse, RZ ;  /* 0x0000006b1f1f7224 */ /* 0x080fe200078e02ff */
[----:B------:R-:W-:Y:S01]  /*55a0*/  IADD3 R22, P1, R88, UR8, RZ ;  /* 0x0000000858167c10 */ /* 0x000fe2000ff3e0ff */
[-C--:B------:R-:W-:Y:S02]  /*55b0*/  IMAD R33, R33, R107.reuse, RZ ;  /* 0x0000006b21217224 */ /* 0x080fe400078e02ff */
[-C--:B------:R-:W-:Y:S01]  /*55c0*/  IMAD R35, R35, R107.reuse, RZ ;  /* 0x0000006b23237224 */ /* 0x080fe200078e02ff */
[----:B------:R-:W-:Y:S01]  /*55d0*/  IADD3.X R23, R89, UR7, RZ, P1, !PT ;  /* 0x0000000759177c10 */ /* 0x000fe20008ffe4ff */
[-C--:B0-----:R-:W-:Y:S01]  /*55e0*/  IMAD R5, R66, R107.reuse, RZ ;  /* 0x0000006b42057224 */ /* 0x081fe200078e02ff */
        /* <DEDUP_REMOVED lines=9> */
[-C--:B------:R-:W-:Y:S01]  /*5680*/  IMAD R47, R47, R107.reuse, RZ ;  /* 0x0000006b2f2f7224 */ /* 0x080fe200078e02ff */
[----:B------:R-:W-:Y:S01]  /*5690*/  IADD3 R8, P1, R16, UR8, RZ ;  /* 0x0000000810087c10 */ /* 0x000fe2000ff3e0ff */
[----:B------:R-:W-:-:S02]  /*56a0*/  IMAD R49, R49, R107, RZ ;  /* 0x0000006b31317224 */ /* 0x000fc400078e02ff */
[-C--:B------:R-:W-:Y:S01]  /*56b0*/  IMAD R51, R51, R107.reuse, RZ ;  /* 0x0000006b33337224 */ /* 0x080fe200078e02ff */
[----:B------:R-:W-:Y:S01]  /*56c0*/  IADD3.X R9, R17, UR7, RZ, P1, !PT ;  /* 0x0000000711097c10 */ /* 0x000fe20008ffe4ff */
[-C--:B------:R-:W-:Y:S01]  /*56d0*/  IMAD R53, R53, R107.reuse, RZ ;  /* 0x0000006b35357224 */ /* 0x080fe200078e02ff */
[----:B------:R-:W-:Y:S01]  /*56e0*/  ISETP.GT.AND P1, PT, R125, RZ, P3 ;  /* 0x000000ff7d00720c */ /* 0x000fe20001f24270 */
[----:B------:R-:W-:-:S12]  /*56f0*/  IMAD R55, R55, R107, RZ ;  /* 0x0000006b37377224 */ /* 0x000fd800078e02ff */
[----:B------:R0:W-:Y:S01]  /*5700*/  @P1 STG.E desc[UR14][R88.64], R65 ;  /* 0x0000004158001986 */ /* 0x0001e2000c10190e */
[----:B------:R-:W-:Y:S01]  /*5710*/  ISETP.GT.AND P1, PT, R125, 0x8, P4 ;  /* 0x000000087d00780c */ /* 0x000fe20002724270 */
[----:B0-----:R-:W-:-:S12]  /*5720*/  IMAD R65, R72, R107, RZ ;  /* 0x0000006b48417224 */ /* 0x001fd800078e02ff */
[----:B------:R-:W-:Y:S02]  /*5730*/  @P1 IMAD.MOV.U32 R20, RZ, RZ, R60 ;  /* 0x000000ffff141224 */ /* 0x000fe400078e003c */
[----:B------:R-:W-:-:S05]  /*5740*/  @P1 IMAD.MOV.U32 R21, RZ, RZ, R61 ;  /* 0x000000ffff151224 */ /* 0x000fca00078e003d */
[----:B------:R0:W-:Y:S01]  /*5750*/  @P1 STG.E desc[UR14][R20.64+0x20], R5 ;  /* 0x0000200514001986 */ /* 0x0001e2000c10190e */
[----:B------:R-:W-:Y:S02]  /*5760*/  ISETP.GT.AND P1, PT, R125, 0x8, P3 ;  /* 0x000000087d00780c */ /* 0x000fe40001f24270 */
[----:B------:R-:W-:Y:S01]  /*5770*/  ISETP.GT.AND P3, PT, R126, 0x18, PT ;  /* 0x000000187e00780c */ /* 0x000fe20003f64270 */
[----:B0-----:R-:W-:-:S10]  /*5780*/  IMAD R5, R70, R107, RZ ;  /* 0x0000006b46057224 */ /* 0x001fd400078e02ff */
[----:B------:R-:W-:Y:S02]  /*5790*/  @P1 IMAD.MOV.U32 R20, RZ, RZ, R88 ;  /* 0x000000ffff141224 */ /* 0x000fe400078e0058 */
[----:B------:R-:W-:-:S05]  /*57a0*/  @P1 IMAD.MOV.U32 R21, RZ, RZ, R89 ;  /* 0x000000ffff151224 */ /* 0x000fca00078e0059 */
[----:B------:R0:W-:Y:S01]  /*57b0*/  @P1 STG.E desc[UR14][R20.64+0x20], R67 ;  /* 0x0000204314001986 */ /* 0x0001e2000c10190e */
[----:B------:R-:W-:-:S04]  /*57c0*/  IADD3 R94, P1, R60, UR8, RZ ;  /* 0x000000083c5e7c10 */ /* 0x000fc8000ff3e0ff */
[----:B------:R-:W-:Y:S02]  /*57d0*/  IADD3.X R95, R61, UR7, RZ, P1, !PT ;  /* 0x000000073d5f7c10 */ /* 0x000fe40008ffe4ff */
[----:B------:R-:W-:-:S13]  /*57e0*/  ISETP.GT.AND P1, PT, R125, RZ, P3 ;  /* 0x000000ff7d00720c */ /* 0x000fda0001f24270 */
[----:B------:R-:W-:Y:S01]  /*57f0*/  @P1 STG.E desc[UR14][R94.64], R57 ;  /* 0x000000395e001986 */ /* 0x000fe2000c10190e */
[----:B------:R-:W-:-:S13]  /*5800*/  ISETP.GT.AND P1, PT, R125, RZ, P2 ;  /* 0x000000ff7d00720c */ /* 0x000fda0001724270 */
[----:B------:R-:W-:Y:S01]  /*5810*/  @P1 STG.E desc[UR14][R22.64], R69 ;  /* 0x0000004516001986 */ /* 0x000fe2000c10190e */
[----:B------:R-:W-:-:S04]  /*5820*/  IADD3 R92, P1, R60, UR8, RZ ;  /* 0x000000083c5c7c10 */ /* 0x000fc8000ff3e0ff */
[----:B------:R-:W-:Y:S02]  /*5830*/  IADD3.X R93, R61, UR7, RZ, P1, !PT ;  /* 0x000000073d5d7c10 */ /* 0x000fe40008ffe4ff */
[----:B------:R-:W-:-:S04]  /*5840*/  IADD3 R58, P1, R12, UR8, RZ ;  /* 0x000000080c3a7c10 */ /* 0x000fc8000ff3e0ff */
[----:B------:R-:W-:Y:S02]  /*5850*/  IADD3.X R59, R13, UR7, RZ, P1, !PT ;  /* 0x000000070d3b7c10 */ /* 0x000fe40008ffe4ff */
[----:B0-----:R-:W-:-:S04]  /*5860*/  IADD3 R20, P1, R8, UR8, RZ ;  /* 0x0000000808147c10 */ /* 0x001fc8000ff3e0ff */
[----:B------:R-:W-:Y:S02]  /*5870*/  IADD3.X R21, R9, UR7, RZ, P1, !PT ;  /* 0x0000000709157c10 */ /* 0x000fe40008ffe4ff */
[----:B------:R-:W-:Y:S02]  /*5880*/  ISETP.GT.AND P1, PT, R125, 0x8, P3 ;  /* 0x000000087d00780c */ /* 0x000fe40001f24270 */
[----:B------:R-:W-:-:S11]  /*5890*/  ISETP.GT.AND P3, PT, R126, 0x20, PT ;  /* 0x000000207e00780c */ /* 0x000fd60003f64270 */
[----:B------:R0:W-:Y:S01]  /*58a0*/  @P1 STG.E desc[UR14][R92.64+0x20], R5 ;  /* 0x000020055c001986 */ /* 0x0001e2000c10190e */
[----:B------:R-:W-:Y:S02]  /*58b0*/  ISETP.GT.AND P1, PT, R125, 0x8, P2 ;  /* 0x000000087d00780c */ /* 0x000fe40001724270 */
[----:B------:R-:W-:Y:S01]  /*58c0*/  ISETP.GT.AND P2, PT, R126, 0x21, PT ;  /* 0x000000217e00780c */ /* 0x000fe20003f44270 */
[----:B0-----:R-:W-:-:S10]  /*58d0*/  IMAD R5, R74, R107, RZ ;  /* 0x0000006b4a057224 */ /* 0x001fd400078e02ff */
[----:B------:R-:W-:Y:S01]  /*58e0*/  @P1 STG.E desc[UR14][R16.64+0x20], R71 ;  /* 0x0000204710001986 */ /* 0x000fe2000c10190e */
[----:B------:R-:W-:-:S04]  /*58f0*/  IADD3 R90, P1, R94, UR8, RZ ;  /* 0x000000085e5a7c10 */ /* 0x000fc8000ff3e0ff */
[----:B------:R-:W-:Y:S02]  /*5900*/  IADD3.X R91, R95, UR7, RZ, P1, !PT ;  /* 0x000000075f5b7c10 */ /* 0x000fe40008ffe4ff */
[----:B------:R-:W-:-:S13]  /*5910*/  ISETP.GT.AND P1, PT, R125, RZ, P3 ;  /* 0x000000ff7d00720c */ /* 0x000fda0001f24270 */
[----:B------:R-:W-:Y:S01]  /*5920*/  @P1 STG.E desc[UR14][R90.64], R65 ;  /* 0x000000415a001986 */ /* 0x000fe2000c10190e */
[----:B------:R-:W-:-:S13]  /*5930*/  ISETP.GT.AND P1, PT, R125, RZ, P2 ;  /* 0x000000ff7d00720c */ /* 0x000fda0001724270 */
[----:B------:R0:W-:Y:S01]  /*5940*/  @P1 STG.E desc[UR14][R12.64], R73 ;  /* 0x000000490c001986 */ /* 0x0001e2000c10190e */
[----:B------:R-:W-:-:S04]  /*5950*/  IADD3 R66, P1, R92, UR8, RZ ;  /* 0x000000085c427c10 */ /* 0x000fc8000ff3e0ff */
[----:B------:R-:W-:Y:S02]  /*5960*/  IADD3.X R67, R93, UR7, RZ, P1, !PT ;  /* 0x000000075d437c10 */ /* 0x000fe40008ffe4ff */
[----:B------:R-:W-:-:S04]  /*5970*/  IADD3 R62, P1, R58, UR8, RZ ;  /* 0x000000083a3e7c10 */ /* 0x000fc8000ff3e0ff */
[----:B------:R-:W-:Y:S01]  /*5980*/  IADD3.X R63, R59, UR7, RZ, P1, !PT ;  /* 0x000000073b3f7c10 */ /* 0x000fe20008ffe4ff */
[----:B0-----:R-:W-:Y:S01]  /*5990*/  IMAD R73, R76, R107, RZ ;  /* 0x0000006b4c497224 */ /* 0x001fe200078e02ff */
[----:B------:R-:W-:-:S04]  /*59a0*/  IADD3 R56, P1, R20, UR8, RZ ;  /* 0x0000000814387c10 */ /* 0x000fc8000ff3e0ff */
[----:B------:R-:W-:Y:S02]  /*59b0*/  IADD3.X R57, R21, UR7, RZ, P1, !PT ;  /* 0x0000000715397c10 */ /* 0x000fe40008ffe4ff */
[----:B------:R-:W-:-:S13]  /*59c0*/  ISETP.GT.AND P1, PT, R125, 0x8, P3 ;  /* 0x000000087d00780c */ /* 0x000fda0001f24270 */
[----:B------:R0:W-:Y:S01]  /*59d0*/  @P1 STG.E desc[UR14][R66.64+0x20], R5 ;  /* 0x0000200542001986 */ /* 0x0001e2000c10190e */
[----:B------:R-:W-:Y:S01]  /*59e0*/  ISETP.GT.AND P1, PT, R125, 0x8, P2 ;  /* 0x000000087d00780c */ /* 0x000fe20001724270 */
[----:B0-----:R-:W-:-:S12]  /*59f0*/  IMAD R5, R78, R107, RZ ;  /* 0x0000006b4e057224 */ /* 0x001fd800078e02ff */
[----:B------:R-:W-:Y:S01]  /*5a00*/  @P1 STG.E desc[UR14][R8.64+0x20], R75 ;  /* 0x0000204b08001986 */ /* 0x000fe2000c10190e */
[----:B------:R-:W-:-:S04]  /*5a10*/  IADD3 R68, P1, R90, UR8, RZ ;  /* 0x000000085a447c10 */ /* 0x000fc8000ff3e0ff */
[----:B------:R-:W-:Y:S02]  /*5a20*/  IADD3.X R69, R91, UR7, RZ, P1, !PT ;  /* 0x000000075b457c10 */ /* 0x000fe40008ffe4ff */
[----:B------:R-:W-:-:S04]  /*5a30*/  ISETP.GT.AND P1, PT, R126, 0x28, PT ;  /* 0x000000287e00780c */ /* 0x000fc80003f24270 */
[----:B------:R-:W-:Y:S02]  /*5a40*/  ISETP.GT.AND P2, PT, R125, RZ, P1 ;  /* 0x000000ff7d00720c */ /* 0x000fe40000f44270 */
[----:B------:R-:W-:-:S11]  /*5a50*/  P2R R98, PR, RZ, 0x2 ;  /* 0x00000002ff627803 */ /* 0x000fd60000000000 */
[----:B------:R-:W-:Y:S01]  /*5a60*/  @P2 STG.E desc[UR14][R68.64], R73 ;  /* 0x0000004944002986 */ /* 0x000fe2000c10190e */
[----:B------:R-:W-:-:S04]  /*5a70*/  ISETP.GT.AND P2, PT, R126, 0x29, PT ;  /* 0x000000297e00780c */ /* 0x000fc80003f44270 */
[----:B------:R-:W-:Y:S02]  /*5a80*/  ISETP.GT.AND P3, PT, R125, RZ, P2 ;  /* 0x000000ff7d00720c */ /* 0x000fe40001764270 */
[----:B------:R-:W-:-:S11]  /*5a90*/  P2R R96, PR, RZ, 0x4 ;  /* 0x00000004ff607803 */ /* 0x000fd60000000000 */
[----:B------:R-:W-:Y:S01]  /*5aa0*/  @P3 STG.E desc[UR14][R58.64], R77 ;  /* 0x0000004d3a003986 */ /* 0x000fe2000c10190e */
[----:B------:R-:W-:-:S04]  /*5ab0*/  IADD3 R70, P3, R66, UR8, RZ ;  /* 0x0000000842467c10 */ /* 0x000fc8000ff7e0ff */
[----:B------:R-:W-:Y:S02]  /*5ac0*/  IADD3.X R71, R67, UR7, RZ, P3, !PT ;  /* 0x0000000743477c10 */ /* 0x000fe40009ffe4ff */
[----:B------:R-:W-:-:S04]  /*5ad0*/  IADD3 R64, P3, R62, UR8, RZ ;  /* 0x000000083e407c10 */ /* 0x000fc8000ff7e0ff */
[----:B------:R-:W-:Y:S02]  /*5ae0*/  IADD3.X R65, R63, UR7, RZ, P3, !PT ;  /* 0x000000073f417c10 */ /* 0x000fe40009ffe4ff */
[----:B------:R-:W-:-:S13]  /*5af0*/  ISETP.GT.AND P3, PT, R125, 0x8, P1 ;  /* 0x000000087d00780c */ /* 0x000fda0000f64270 */
[----:B------:R0:W-:Y:S01]  /*5b00*/  @P3 STG.E desc[UR14][R70.64+0x20], R5 ;  /* 0x0000200546003986 */ /* 0x0001e2000c10190e */
[C---:B------:R-:W-:Y:S02]  /*5b10*/  ISETP.GT.AND P3, PT, R125.reuse, 0x8, P2 ;  /* 0x000000087d00780c */ /* 0x040fe40001764270 */
[C---:B------:R-:W-:Y:S02]  /*5b20*/  ISETP.GT.AND P2, PT, R125.reuse, 0x80, P0 ;  /* 0x000000807d00780c */ /* 0x040fe40000744270 */
[----:B------:R-:W-:Y:S01]  /*5b30*/  ISETP.GT.AND P0, PT, R125, 0x88, P0 ;  /* 0x000000887d00780c */ /* 0x000fe20000704270 */
[----:B0-----:R-:W-:-:S08]  /*5b40*/  IMAD R5, R82, R107, RZ ;  /* 0x0000006b52057224 */ /* 0x001fd000078e02ff */
[----:B------:R-:W-:Y:S01]  /*5b50*/  @P3 STG.E desc[UR14][R20.64+0x20], R79 ;  /* 0x0000204f14003986 */ /* 0x000fe2000c10190e */
[----:B------:R-:W-:-:S04]  /*5b60*/  IADD3 R74, P3, R68, UR8, RZ ;  /* 0x00000008444a7c10 */ /* 0x000fc8000ff7e0ff */
[----:B------:R-:W-:Y:S02]  /*5b70*/  IADD3.X R75, R69, UR7, RZ, P3, !PT ;  /* 0x00000007454b7c10 */ /* 0x000fe40009ffe4ff */
[----:B------:R-:W-:-:S04]  /*5b80*/  ISETP.GT.AND P3, PT, R126, 0x30, PT ;  /* 0x000000307e00780c */ /* 0x000fc80003f64270 */
[----:B------:R-:W-:-:S13]  /*5b90*/  ISETP.GT.AND P4, PT, R125, RZ, P3 ;  /* 0x000000ff7d00720c */ /* 0x000fda0001f84270 */
[----:B------:R0:W-:Y:S01]  /*5ba0*/  @P4 STG.E desc[UR14][R74.64], R97 ;  /* 0x000000614a004986 */ /* 0x0001e2000c10190e */
[----:B------:R-:W-:-:S04]  /*5bb0*/  ISETP.GT.AND P4, PT, R126, 0x31, PT ;  /* 0x000000317e00780c */ /* 0x000fc80003f84270 */
[----:B------:R-:W-:Y:S01]  /*5bc0*/  ISETP.GT.AND P5, PT, R125, RZ, P4 ;  /* 0x000000ff7d00720c */ /* 0x000fe200027a4270 */
[----:B0-----:R-:W-:-:S12]  /*5bd0*/  IMAD R97, R84, R107, RZ ;  /* 0x0000006b54617224 */ /* 0x001fd800078e02ff */
[----:B------:R-:W-:Y:S01]  /*5be0*/  @P5 STG.E desc[UR14][R62.64], R81 ;  /* 0x000000513e005986 */ /* 0x000fe2000c10190e */
[----:B------:R-:W-:-:S04]  /*5bf0*/  IADD3 R76, P5, R70, UR8, RZ ;  /* 0x00000008464c7c10 */ /* 0x000fc8000ffbe0ff */
[----:B------:R-:W-:Y:S02]  /*5c00*/  IADD3.X R77, R71, UR7, RZ, P5, !PT ;  /* 0x00000007474d7c10 */ /* 0x000fe4000affe4ff */
[----:B------:R-:W-:-:S13]  /*5c10*/  ISETP.GT.AND P5, PT, R125, 0x8, P3 ;  /* 0x000000087d00780c */ /* 0x000fda0001fa4270 */
[----:B------:R0:W-:Y:S01]  /*5c20*/  @P5 STG.E desc[UR14][R76.64+0x20], R5 ;  /* 0x000020054c005986 */ /* 0x0001e2000c10190e */
[----:B------:R-:W-:-:S04]  /*5c30*/  IADD3 R72, P5, R74, UR8, RZ ;  /* 0x000000084a487c10 */ /* 0x000fc8000ffbe0ff */
[----:B------:R-:W-:Y:S02]  /*5c40*/  IADD3.X R73, R75, UR7, RZ, P5, !PT ;  /* 0x000000074b497c10 */ /* 0x000fe4000affe4ff */
[----:B------:R-:W-:Y:S01]  /*5c50*/  ISETP.GT.AND P5, PT, R125, 0x8, P4 ;  /* 0x000000087d00780c */ /* 0x000fe200027a4270 */
[----:B0-----:R-:W-:-:S12]  /*5c60*/  IMAD R5, R86, R107, RZ ;  /* 0x0000006b56057224 */ /* 0x001fd800078e02ff */
[----:B------:R0:W-:Y:S01]  /*5c70*/  @P5 STG.E desc[UR14][R56.64+0x20], R83 ;  /* 0x0000205338005986 */ /* 0x0001e2000c10190e */
[----:B------:R-:W-:-:S04]  /*5c80*/  IADD3 R78, P5, R56, UR8, RZ ;  /* 0x00000008384e7c10 */ /* 0x000fc8000ffbe0ff */
[----:B------:R-:W-:Y:S02]  /*5c90*/  IADD3.X R79, R57, UR7, RZ, P5, !PT ;  /* 0x00000007394f7c10 */ /* 0x000fe4000affe4ff */
[----:B------:R-:W-:-:S04]  /*5ca0*/  ISETP.GT.AND P5, PT, R126, 0x38, PT ;  /* 0x000000387e00780c */ /* 0x000fc80003fa4270 */
[----:B------:R-:W-:Y:S01]  /*5cb0*/  ISETP.GT.AND P6, PT, R125, RZ, P5 ;  /* 0x000000ff7d00720c */ /* 0x000fe20002fc4270 */
[----:B0-----:R-:W-:-:S12]  /*5cc0*/  IMAD R83, R24, R107, RZ ;  /* 0x0000006b18537224 */ /* 0x001fd800078e02ff */
[----:B------:R-:W-:Y:S01]  /*5cd0*/  @P6 STG.E desc[UR14][R72.64], R97 ;  /* 0x0000006148006986 */ /* 0x000fe2000c10190e */
[----:B------:R-:W-:-:S04]  /*5ce0*/  IADD3 R80, P6, R76, UR8, RZ ;  /* 0x000000084c507c10 */ /* 0x000fc8000ffde0ff */
[----:B------:R-:W-:Y:S02]  /*5cf0*/  IADD3.X R81, R77, UR7, RZ, P6, !PT ;  /* 0x000000074d517c10 */ /* 0x000fe4000b7fe4ff */
[----:B------:R-:W-:-:S04]  /*5d00*/  ISETP.GT.AND P6, PT, R126, 0x39, PT ;  /* 0x000000397e00780c */ /* 0x000fc80003fc4270 */
[----:B------:R-:W-:-:S13]  /*5d10*/  ISETP.GT.AND P1, PT, R125, RZ, P6 ;  /* 0x000000ff7d00720c */ /* 0x000fda0003724270 */
[----:B------:R0:W-:Y:S01]  /*5d20*/  @P1 STG.E desc[UR14][R64.64], R85 ;  /* 0x0000005540001986 */ /* 0x0001e2000c10190e */
[----:B------:R-:W-:Y:S01]  /*5d30*/  ISETP.GT.AND P1, PT, R125, 0x8, P5 ;  /* 0x000000087d00780c */ /* 0x000fe20002f24270 */
[----:B0-----:R-:W-:-:S12]  /*5d40*/  IMAD R85, R28, R107, RZ ;  /* 0x0000006b1c557224 */ /* 0x001fd800078e02ff */
[----:B------:R0:W-:Y:S01]  /*5d50*/  @P1 STG.E desc[UR14][R80.64+0x20], R5 ;  /* 0x0000200550001986 */ /* 0x0001e2000c10190e */
[----:B------:R-:W-:Y:S01]  /*5d60*/  ISETP.GT.AND P1, PT, R125, 0x8, P6 ;  /* 0x000000087d00780c */ /* 0x000fe20003724270 */
[----:B0-----:R-:W-:-:S12]  /*5d70*/  IMAD R5, R26, R107, RZ ;  /* 0x0000006b1a057224 */ /* 0x001fd800078e02ff */
[----:B------:R-:W-:Y:S01]  /*5d80*/  @P1 STG.E desc[UR14][R78.64+0x20], R87 ;  /* 0x000020574e001986 */ /* 0x000fe2000c10190e */
[----:B------:R-:W-:-:S03]  /*5d90*/  ISETP.GT.AND P1, PT, R126, 0x1, PT ;  /* 0x000000017e00780c */ /* 0x000fc60003f24270 */
[----:B------:R-:W-:Y:S01]  /*5da0*/  @P2 STG.E desc[UR14][R6.64+0x200], R83 ;  /* 0x0002005306002986 */ /* 0x000fe2000c10190e */
[----:B------:R-:W-:Y:S02]  /*5db0*/  ISETP.GT.AND P1, PT, R125, 0x80, P1 ;  /* 0x000000807d00780c */ /* 0x000fe40000f24270 */
[----:B------:R-:W-:-:S11]  /*5dc0*/  ISETP.NE.AND P2, PT, R96, RZ, PT ;  /* 0x000000ff6000720c */ /* 0x000fd60003f45270 */
[----:B------:R-:W-:Y:S01]  /*5dd0*/  @P1 STG.E desc[UR14][R10.64+0x200], R25 ;  /* 0x000200190a001986 */ /* 0x000fe2000c10190e */
[----:B------:R-:W-:-:S03]  /*5de0*/  ISETP.NE.AND P1, PT, R98, RZ, PT ;  /* 0x000000ff6200720c */ /* 0x000fc60003f25270 */
[----:B------:R0:W-:Y:S01]  /*5df0*/  @P0 STG.E desc[UR14][R6.64+0x220], R5 ;  /* 0x0002200506000986 */ /* 0x0001e2000c10190e */
[----:B------:R-:W-:-:S04]  /*5e00*/  ISETP.GT.AND P0, PT, R126, 0x1, PT ;  /* 0x000000017e00780c */ /* 0x000fc80003f04270 */
[----:B------:R-:W-:Y:S01]  /*5e10*/  ISETP.GT.AND P0, PT, R125, 0x88, P0 ;  /* 0x000000887d00780c */ /* 0x000fe20000704270 */
[----:B0-----:R-:W-:-:S12]  /*5e20*/  IMAD R5, R30, R107, RZ ;  /* 0x0000006b1e057224 */ /* 0x001fd800078e02ff */
[----:B------:R0:W-:Y:S01]  /*5e30*/  @P0 STG.E desc[UR14][R10.64+0x220], R27 ;  /* 0x0002201b0a000986 */ /* 0x0001e2000c10190e */
[----:B------:R-:W-:-:S04]  /*5e40*/  ISETP.GT.AND P0, PT, R126, 0x8, PT ;  /* 0x000000087e00780c */ /* 0x000fc80003f04270 */
[----:B------:R-:W-:Y:S01]  /*5e50*/  ISETP.GT.AND P0, PT, R125, 0x80, P0 ;  /* 0x000000807d00780c */ /* 0x000fe20000704270 */
[----:B0-----:R-:W-:-:S12]  /*5e60*/  IMAD R11, R32, R107, RZ ;  /* 0x0000006b200b7224 */ /* 0x001fd800078e02ff */
[----:B------:R-:W-:Y:S01]  /*5e70*/  @P0 STG.E desc[UR14][R14.64+0x200], R85 ;  /* 0x000200550e000986 */ /* 0x000fe2000c10190e */
[----:B------:R-:W-:-:S04]  /*5e80*/  ISETP.GT.AND P0, PT, R126, 0x9, PT ;  /* 0x000000097e00780c */ /* 0x000fc80003f04270 */
[----:B------:R-:W-:-:S13]  /*5e90*/  ISETP.GT.AND P0, PT, R125, 0x80, P0 ;  /* 0x000000807d00780c */ /* 0x000fda0000704270 */
[----:B------:R-:W-:Y:S01]  /*5ea0*/  @P0 STG.E desc[UR14][R18.64+0x200], R29 ;  /* 0x0002001d12000986 */ /* 0x000fe2000c10190e */
[----:B------:R-:W-:-:S04]  /*5eb0*/  ISETP.GT.AND P0, PT, R126, 0x8, PT ;  /* 0x000000087e00780c */ /* 0x000fc80003f04270 */
[----:B------:R-:W-:-:S13]  /*5ec0*/  ISETP.GT.AND P0, PT, R125, 0x88, P0 ;  /* 0x000000887d00780c */ /* 0x000fda0000704270 */
[----:B------:R0:W-:Y:S01]  /*5ed0*/  @P0 STG.E desc[UR14][R14.64+0x220], R5 ;  /* 0x000220050e000986 */ /* 0x0001e2000c10190e */
[----:B------:R-:W-:-:S04]  /*5ee0*/  ISETP.GT.AND P0, PT, R126, 0x9, PT ;  /* 0x000000097e00780c */ /* 0x000fc80003f04270 */
[----:B------:R-:W-:Y:S01]  /*5ef0*/  ISETP.GT.AND P0, PT, R125, 0x88, P0 ;  /* 0x000000887d00780c */ /* 0x000fe20000704270 */
[----:B0-----:R-:W-:-:S12]  /*5f00*/  IMAD R5, R34, R107, RZ ;  /* 0x0000006b22057224 */ /* 0x001fd800078e02ff */
[----:B------:R-:W-:Y:S01]  /*5f10*/  @P0 STG.E desc[UR14][R18.64+0x220], R31 ;  /* 0x0002201f12000986 */ /* 0x000fe2000c10190e */
[----:B------:R-:W-:-:S04]  /*5f20*/  ISETP.GT.AND P0, PT, R126, 0x10, PT ;  /* 0x000000107e00780c */ /* 0x000fc80003f04270 */
[----:B------:R-:W-:-:S13]  /*5f30*/  ISETP.GT.AND P0, PT, R125, 0x80, P0 ;  /* 0x000000807d00780c */ /* 0x000fda0000704270 */
[----:B------:R-:W-:Y:S02]  /*5f40*/  @P0 IMAD.MOV.U32 R6, RZ, RZ, R60 ;  /* 0x000000ffff060224 */ /* 0x000fe400078e003c */
[----:B------:R-:W-:-:S05]  /*5f50*/  @P0 IMAD.MOV.U32 R7, RZ, RZ, R61 ;  /* 0x000000ffff070224 */ /* 0x000fca00078e003d */
[----:B------:R0:W-:Y:S01]  /*5f60*/  @P0 STG.E desc[UR14][R6.64+0x200], R11 ;  /* 0x0002000b06000986 */ /* 0x0001e2000c10190e */
[----:B------:R-:W-:-:S04]  /*5f70*/  ISETP.GT.AND P0, PT, R126, 0x11, PT ;  /* 0x000000117e00780c */ /* 0x000fc80003f04270 */
[----:B------:R-:W-:Y:S01]  /*5f80*/  ISETP.GT.AND P0, PT, R125, 0x80, P0 ;  /* 0x000000807d00780c */ /* 0x000fe20000704270 */
[----:B0-----:R-:W-:-:S12]  /*5f90*/  IMAD R11, R36, R107, RZ ;  /* 0x0000006b240b7224 */ /* 0x001fd800078e02ff */
[----:B------:R-:W-:Y:S02]  /*5fa0*/  @P0 IMAD.MOV.U32 R6, RZ, RZ, R88 ;  /* 0x000000ffff060224 */ /* 0x000fe400078e0058 */
[----:B------:R-:W-:-:S05]  /*5fb0*/  @P0 IMAD.MOV.U32 R7, RZ, RZ, R89 ;  /* 0x000000ffff070224 */ /* 0x000fca00078e0059 */
        /* <DEDUP_REMOVED lines=35> */
[----:B------:R0:W-:Y:S01]  /*61f0*/  @P0 STG.E desc[UR14][R8.64+0x220], R43 ;  /* 0x0002202b08000986 */ /* 0x0001e2000c10190e */
[C---:B------:R-:W-:Y:S02]  /*6200*/  ISETP.GT.AND P0, PT, R125.reuse, 0x80, P1 ;  /* 0x000000807d00780c */ /* 0x040fe40000f04270 */
[----:B------:R-:W-:Y:S01]  /*6210*/  ISETP.GT.AND P1, PT, R125, 0x88, P1 ;  /* 0x000000887d00780c */ /* 0x000fe20000f24270 */
[----:B0-----:R-:W-:-:S10]  /*6220*/  IMAD R9, R54, R107, RZ ;  /* 0x0000006b36097224 */ /* 0x001fd400078e02ff */
[----:B------:R0:W-:Y:S01]  /*6230*/  @P0 STG.E desc[UR14][R68.64+0x200], R7 ;  /* 0x0002000744000986 */ /* 0x0001e2000c10190e */
[C---:B------:R-:W-:Y:S02]  /*6240*/  ISETP.GT.AND P0, PT, R125.reuse, 0x80, P2 ;  /* 0x000000807d00780c */ /* 0x040fe40001704270 */
[----:B------:R-:W-:Y:S01]  /*6250*/  ISETP.GT.AND P2, PT, R125, 0x88, P2 ;  /* 0x000000887d00780c */ /* 0x000fe20001744270 */
[----:B0-----:R-:W-:-:S10]  /*6260*/  IMAD R7, R48, R107, RZ ;  /* 0x0000006b30077224 */ /* 0x001fd400078e02ff */
[----:B------:R-:W-:Y:S01]  /*6270*/  @P0 STG.E desc[UR14][R58.64+0x200], R45 ;  /* 0x0002002d3a000986 */ /* 0x000fe2000c10190e */
[C---:B------:R-:W-:Y:S02]  /*6280*/  ISETP.GT.AND P0, PT, R125.reuse, 0x80, P3 ;  /* 0x000000807d00780c */ /* 0x040fe40001f04270 */
[C---:B------:R-:W-:Y:S01]  /*6290*/  ISETP.GT.AND P3, PT, R125.reuse, 0x88, P3 ;  /* 0x000000887d00780c */ /* 0x040fe20001f64270 */
[----:B------:R0:W-:Y:S01]  /*62a0*/  @P1 STG.E desc[UR14][R70.64+0x220], R5 ;  /* 0x0002200546001986 */ /* 0x0001e2000c10190e */
[C---:B------:R-:W-:Y:S02]  /*62b0*/  ISETP.GT.AND P1, PT, R125.reuse, 0x80, P4 ;  /* 0x000000807d00780c */ /* 0x040fe40002724270 */
[C---:B------:R-:W-:Y:S01]  /*62c0*/  ISETP.GT.AND P4, PT, R125.reuse, 0x88, P4 ;  /* 0x000000887d00780c */ /* 0x040fe20002784270 */
[----:B------:R-:W-:Y:S06]  /*62d0*/  @P2 STG.E desc[UR14][R20.64+0x220], R47 ;  /* 0x0002202f14002986 */ /* 0x000fec000c10190e */
[----:B------:R1:W-:Y:S01]  /*62e0*/  @P0 STG.E desc[UR14][R74.64+0x200], R7 ;  /* 0x000200074a000986 */ /* 0x0003e2000c10190e */
[C---:B------:R-:W-:Y:S01]  /*62f0*/  ISETP.GT.AND P0, PT, R125.reuse, 0x80, P6 ;  /* 0x000000807d00780c */ /* 0x040fe20003704270 */
[----:B0-----:R-:W-:Y:S01]  /*6300*/  IMAD R5, R50, R107, RZ ;  /* 0x0000006b32057224 */ /* 0x001fe200078e02ff */
[C---:B------:R-:W-:Y:S01]  /*6310*/  ISETP.GT.AND P6, PT, R125.reuse, 0x88, P6 ;  /* 0x000000887d00780c */ /* 0x040fe200037c4270 */
[----:B------:R0:W-:Y:S01]  /*6320*/  @P1 STG.E desc[UR14][R62.64+0x200], R49 ;  /* 0x000200313e001986 */ /* 0x0001e2000c10190e */
[----:B------:R-:W-:-:S02]  /*6330*/  ISETP.GT.AND P1, PT, R125, 0x80, P5 ;  /* 0x000000807d00780c */ /* 0x000fc40002f24270 */
[----:B------:R-:W-:Y:S01]  /*6340*/  ISETP.GT.AND P5, PT, R125, 0x88, P5 ;  /* 0x000000887d00780c */ /* 0x000fe20002fa4270 */
[----:B------:R0:W-:Y:S01]  /*6350*/  @P3 STG.E desc[UR14][R76.64+0x220], R5 ;  /* 0x000220054c003986 */ /* 0x0001e2000c10190e */
[----:B-1----:R-:W-:-:S03]  /*6360*/  IMAD R7, R52, R107, RZ ;  /* 0x0000006b34077224 */ /* 0x002fc600078e02ff */
[----:B------:R0:W-:Y:S06]  /*6370*/  @P4 STG.E desc[UR14][R56.64+0x220], R51 ;  /* 0x0002203338004986 */ /* 0x0001ec000c10190e */
[----:B------:R0:W-:Y:S04]  /*6380*/  @P1 STG.E desc[UR14][R72.64+0x200], R7 ;  /* 0x0002000748001986 */ /* 0x0001e8000c10190e */
[----:B------:R0:W-:Y:S04]  /*6390*/  @P0 STG.E desc[UR14][R64.64+0x200], R53 ;  /* 0x0002003540000986 */ /* 0x0001e8000c10190e */
[----:B------:R0:W-:Y:S04]  /*63a0*/  @P5 STG.E desc[UR14][R80.64+0x220], R9 ;  /* 0x0002200950005986 */ /* 0x0001e8000c10190e */
[----:B------:R0:W-:Y:S02]  /*63b0*/  @P6 STG.E desc[UR14][R78.64+0x220], R55 ;  /* 0x000220374e006986 */ /* 0x0001e4000c10190e */
.L_x_134:
[----:B------:R-:W-:Y:S05]  /*63c0*/  BSYNC B0 ;  /* 0x0000000000007941 */ /* 0x000fea0003800000 */
.L_x_22:
[----:B------:R-:W-:Y:S01]  /*63d0*/  IADD3 R2, P0, R2, UR30, RZ ;  /* 0x0000001e02027c10 */ /* 0x000fe2000ff1e0ff */
[----:B------:R-:W-:Y:S01]  /*63e0*/  ULDC.64 UR8, c[0x0][0x750] ;  /* 0x0001d40000087ab9 */ /* 0x000fe20000000a00 */
[----:B------:R-:W-:Y:S01]  /*63f0*/  PRMT R6, RZ, 0x7610, R6 ;  /* 0x00007610ff067816 */ /* 0x000fe20000000006 */
[----:B------:R-:W-:Y:S01]  /*6400*/  IMAD.MOV.U32 R10, RZ, RZ, -0x1 ;  /* 0xffffffffff0a7424 */ /* 0x000fe200078e00ff */
[----:B------:R-:W-:Y:S01]  /*6410*/  IADD3.X R3, R3, UR4, RZ, P0, !PT ;  /* 0x0000000403037c10 */ /* 0x000fe200087fe4ff */
[----:B0-----:R-:W-:Y:S01]  /*6420*/  IMAD.MOV.U32 R5, RZ, RZ, -0x1 ;  /* 0xffffffffff057424 */ /* 0x001fe200078e00ff */
[----:B------:R-:W-:-:S04]  /*6430*/  ISETP.GE.U32.AND P0, PT, R2, UR8, PT ;  /* 0x0000000802007c0c */ /* 0x000fc8000bf06070 */
[----:B------:R-:W-:-:S13]  /*6440*/  ISETP.GE.U32.AND.EX P0, PT, R3, UR9, PT, P0 ;  /* 0x0000000903007c0c */ /* 0x000fda000bf06100 */
[----:B------:R-:W-:Y:S05]  /*6450*/  @P0 BRA `(.L_x_135) ;  /* 0x0000000400500947 */ /* 0x000fea0003800000 */
[----:B-1----:R-:W0:Y:S01]  /*6460*/  LDC.64 R12, c[0x0][0x728] ;  /* 0x0001ca00ff0c7b82 */ /* 0x002e220000000a00 */
[----:B------:R-:W1:Y:S01]  /*6470*/  S2R R17, SR_CTAID.X ;  /* 0x0000000000117919 */ /* 0x000e620000002500 */
[----:B------:R-:W-:Y:S02]  /*6480*/  IMAD.MOV.U32 R10, RZ, RZ, R2 ;  /* 0x000000ffff0a7224 */ /* 0x000fe400078e0002 */
[----:B------:R-:W-:Y:S01]  /*6490*/  IMAD.MOV.U32 R11, RZ, RZ, R3 ;  /* 0x000000ffff0b7224 */ /* 0x000fe200078e0003 */
[----:B------:R-:W0:Y:S03]  /*64a0*/  S2R R20, SR_CTAID.Y ;  /* 0x0000000000147919 */ /* 0x000e260000002600 */
[----:B------:R-:W1:Y:S08]  /*64b0*/  LDC R16, c[0x0][0x730] ;  /* 0x0001cc00ff107b82 */ /* 0x000e700000000800 */
[----:B------:R-:W1:Y:S01]  /*64c0*/  LDC.64 R18, c[0x0][0x720] ;  /* 0x0001c800ff127b82 */ /* 0x000e620000000a00 */
[----:B0-----:R-:W-:-:S04]  /*64d0*/  ISETP.NE.U32.AND P0, PT, R12, RZ, PT ;  /* 0x000000ff0c00720c */ /* 0x001fc80003f05070 */
[----:B------:R-:W-:-:S13]  /*64e0*/  ISETP.NE.AND.EX P0, PT, R13, RZ, PT, P0 ;  /* 0x000000ff0d00720c */ /* 0x000fda0003f05300 */
[----:B-1----:R-:W-:Y:S05]  /*64f0*/  @!P0 BRA `(.L_x_136) ;  /* 0x0000000000288947 */ /* 0x002fea0003800000 */
        /* <DEDUP_REMOVED lines=10> */
.L_x_136:
[-CC-:B------:R-:W-:Y:S01]  /*65a0*/  SHF.R.U64 R14, R10, R16.reuse, R11.reuse ;  /* 0x000000100a0e7219 */ /* 0x180fe2000000120b */
[----:B------:R-:W0:Y:S01]  /*65b0*/  LDC.64 R22, c[0x0][0x740] ;  /* 0x0001d000ff167b82 */ /* 0x000e220000000a00 */
[----:B------:R-:W-:Y:S01]  /*65c0*/  SHF.R.U32.HI R5, RZ, R16, R11 ;  /* 0x00000010ff057219 */ /* 0x000fe2000001160b */
[----:B------:R-:W-:Y:S01]  /*65d0*/  ULDC UR7, c[0x0][0x150] ;  /* 0x0000540000077ab9 */ /* 0x000fe20000000800 */
[----:B------:R-:W-:Y:S02]  /*65e0*/  IADD3 R9, P0, RZ, -R14, RZ ;  /* 0x8000000eff097210 */ /* 0x000fe40007f1e0ff */
[----:B------:R-:W-:-:S03]  /*65f0*/  I2FP.F32.U32 R11, R17 ;  /* 0x00000011000b7245 */ /* 0x000fc60000201000 */
[----:B------:R-:W1:Y:S01]  /*6600*/  LDC R10, c[0x0][0x718] ;  /* 0x0001c600ff0a7b82 */ /* 0x000e620000000800 */
[----:B------:R-:W-:Y:S02]  /*6610*/  IMAD.X R5, RZ, RZ, ~R5, P0 ;  /* 0x000000ffff057224 */ /* 0x000fe400000e0e05 */
[----:B------:R-:W-:Y:S01]  /*6620*/  FMUL R11, R11, UR7 ;  /* 0x000000070b0b7c20 */ /* 0x000fe20008400000 */
[----:B------:R-:W-:Y:S01]  /*6630*/  IMAD.WIDE.U32 R6, R9, R18, R2 ;  /* 0x0000001209067225 */ /* 0x000fe200078e0002 */
[----:B------:R-:W-:-:S03]  /*6640*/  ULDC UR7, c[0x0][0x154] ;  /* 0x0000550000077ab9 */ /* 0x000fc60000000800 */
[----:B------:R-:W-:Y:S01]  /*6650*/  IMAD R8, R5, R18, RZ ;  /* 0x0000001205087224 */ /* 0x000fe200078e02ff */
[----:B------:R-:W2:Y:S01]  /*6660*/  LDC R16, c[0x0][0x708] ;  /* 0x0001c200ff107b82 */ /* 0x000ea20000000800 */
[----:B------:R-:W3:Y:S02]  /*6670*/  F2I.U32.TRUNC.NTZ R11, R11 ;  /* 0x0000000b000b7305 */ /* 0x000ee4000020f000 */
[----:B------:R-:W-:-:S04]  /*6680*/  IMAD R5, R9, R19, R8 ;  /* 0x0000001309057224 */ /* 0x000fc800078e0208 */
[----:B------:R-:W-:Y:S01]  /*6690*/  IMAD.IADD R5, R7, 0x1, R5 ;  /* 0x0000000107057824 */ /* 0x000fe200078e0205 */
[----:B------:R-:W4:Y:S01]  /*66a0*/  LDC R13, c[0x0][0x758] ;  /* 0x0001d600ff0d7b82 */ /* 0x000f220000000800 */
[----:B------:R-:W-:Y:S02]  /*66b0*/  I2FP.F32.U32 R7, R20 ;  /* 0x0000001400077245 */ /* 0x000fe40000201000 */
[----:B0-----:R-:W-:-:S03]  /*66c0*/  ISETP.NE.U32.AND P0, PT, R22, RZ, PT ;  /* 0x000000ff1600720c */ /* 0x001fc60003f05070 */
[----:B------:R-:W-:Y:S01]  /*66d0*/  FMUL R9, R7, UR7 ;  /* 0x0000000707097c20 */ /* 0x000fe20008400000 */
[----:B------:R-:W-:Y:S01]  /*66e0*/  ISETP.NE.AND.EX P0, PT, R23, RZ, PT, P0 ;  /* 0x000000ff1700720c */ /* 0x000fe20003f05300 */
[----:B------:R-:W0:Y:S01]  /*66f0*/  LDC R8, c[0x0][0x144] ;  /* 0x00005100ff087b82 */ /* 0x000e220000000800 */
[-CC-:B-1----:R-:W-:Y:S01]  /*6700*/  SHF.R.U64 R12, R6, R10.reuse, R5.reuse ;  /* 0x0000000a060c7219 */ /* 0x182fe20000001205 */
[----:B------:R1:W0:Y:S01]  /*6710*/  F2I.U32.TRUNC.NTZ R18, R9 ;  /* 0x0000000900127305 */ /* 0x000222000020f000 */
[----:B------:R-:W-:Y:S01]  /*6720*/  SHF.R.U32.HI R5, RZ, R10, R5 ;  /* 0x0000000aff057219 */ /* 0x000fe20000011605 */
[----:B---3--:R-:W-:-:S04]  /*6730*/  IMAD.MOV R11, RZ, RZ, -R11 ;  /* 0x000000ffff0b7224 */ /* 0x008fc800078e0a0b */
[----:B------:R-:W3:Y:S01]  /*6740*/  LDC R19, c[0x0][0x148] ;  /* 0x00005200ff137b82 */ /* 0x000ee20000000800 */
[-CC-:B--2---:R-:W-:Y:S02]  /*6750*/  SHF.R.U64 R15, R12, R16.reuse, R5.reuse ;  /* 0x000000100c0f7219 */ /* 0x184fe40000001205 */
[----:B------:R-:W-:-:S05]  /*6760*/  SHF.R.U32.HI R6, RZ, R16, R5 ;  /* 0x00000010ff067219 */ /* 0x000fca0000011605 */
[----:B------:R-:W2:Y:S01]  /*6770*/  LDC R21, c[0x0][0x700] ;  /* 0x0001c000ff157b82 */ /* 0x000ea20000000800 */
[-CC-:B----4-:R-:W-:Y:S02]  /*6780*/  SHF.R.U64 R16, R15, R13.reuse, R6.reuse ;  /* 0x0000000d0f107219 */ /* 0x190fe40000001206 */
[----:B------:R-:W-:-:S03]  /*6790*/  SHF.R.U32.HI R7, RZ, R13, R6 ;  /* 0x0000000dff077219 */ /* 0x000fc60000011606 */
[----:B------:R-:W-:Y:S02]  /*67a0*/  IMAD.MOV.U32 R6, RZ, RZ, R16 ;  /* 0x000000ffff067224 */ /* 0x000fe400078e0010 */
[----:B------:R-:W4:Y:S01]  /*67b0*/  LDC R24, c[0x0][0x748] ;  /* 0x0001d200ff187b82 */ /* 0x000f220000000800 */
[----:B0-----:R-:W-:-:S07]  /*67c0*/  IMAD R17, R8, R11, R17 ;  /* 0x0000000b08117224 */ /* 0x001fce00078e0211 */
[----:B------:R-:W0:Y:S08]  /*67d0*/  LDC R25, c[0x0][0x738] ;  /* 0x0001ce00ff197b82 */ /* 0x000e300000000800 */
[----:B------:R-:W0:Y:S01]  /*67e0*/  LDC R26, c[0x0][0x710] ;  /* 0x0001c400ff1a7b82 */ /* 0x000e220000000800 */
[----:B-1-3--:R-:W-:Y:S05]  /*67f0*/  @!P0 BRA `(.L_x_137) ;  /* 0x0000000000288947 */ /* 0x00afea0003800000 */
[----:B------:R-:W1:Y:S02]  /*6800*/  LDC R5, c[0x0][0x74c] ;  /* 0x0001d300ff057b82 */ /* 0x000e640000000800 */
[----:B-1----:R-:W-:-:S05]  /*6810*/  IADD3 R5, P0, R16, R5, RZ ;  /* 0x0000000510057210 */ /* 0x002fca0007f1e0ff */
        /* <DEDUP_REMOVED lines=8> */
.L_x_137:
[----:B------:R-:W-:Y:S01]  /*68a0*/  ISETP.NE.AND P0, PT, R0, 0x1, PT ;  /* 0x000000010000780c */ /* 0x000fe20003f05270 */
[----:B--2---:R-:W-:Y:S01]  /*68b0*/  VIADD R9, R21, 0xffffffff ;  /* 0xffffffff15097836 */ /* 0x004fe20000000000 */
[----:B----4-:R-:W-:Y:S01]  /*68c0*/  SHF.R.U64 R6, R6, R24, R7 ;  /* 0x0000001806067219 */ /* 0x010fe20000001207 */
[----:B------:R-:W-:Y:S01]  /*68d0*/  IMAD.MOV R18, RZ, RZ, -R18 ;  /* 0x000000ffff127224 */ /* 0x000fe200078e0a12 */
[----:B------:R-:W-:Y:S02]  /*68e0*/  LOP3.LUT R5, R15, R120, RZ, 0xc0, !PT ;  /* 0x000000780f057212 */ /* 0x000fe400078ec0ff */
[----:B------:R-:W-:Y:S01]  /*68f0*/  LOP3.LUT R12, R12, R9, RZ, 0xc0, !PT ;  /* 0x000000090c0c7212 */ /* 0x000fe200078ec0ff */
[----:B------:R-:W-:Y:S02]  /*6900*/  IMAD.MOV R7, RZ, RZ, -R6 ;  /* 0x000000ffff077224 */ /* 0x000fe400078e0a06 */
[----:B------:R-:W-:Y:S02]  /*6910*/  IMAD R124, R114, R6, R5 ;  /* 0x00000006727c7224 */ /* 0x000fe400078e0205 */
[----:B0-----:R-:W-:-:S02]  /*6920*/  IMAD R5, R7, R25, R16 ;  /* 0x0000001907057224 */ /* 0x001fc400078e0210 */
[----:B------:R-:W-:Y:S02]  /*6930*/  @P0 IMAD R17, R19, R18, R20 ;  /* 0x0000001213110224 */ /* 0x000fe400078e0214 */
[----:B------:R-:W-:Y:S02]  /*6940*/  IMAD R5, R5, R21, R12 ;  /* 0x0000001505057224 */ /* 0x000fe400078e020c */
[----:B------:R-:W-:Y:S02]  /*6950*/  IMAD R124, R124, R26, R17 ;  /* 0x0000001a7c7c7224 */ /* 0x000fe400078e0211 */
[----:B------:R-:W-:-:S03]  /*6960*/  IMAD.MOV.U32 R6, RZ, RZ, 0x1 ;  /* 0x00000001ff067424 */ /* 0x000fc600078e00ff */
[----:B------:R-:W-:Y:S02]  /*6970*/  SEL R10, R5, R124, !P0 ;  /* 0x0000007c050a7207 */ /* 0x000fe40004000000 */
[----:B------:R-:W-:Y:S01]  /*6980*/  SEL R124, R124, R5, !P0 ;  /* 0x000000057c7c7207 */ /* 0x000fe20004000000 */
[----:B------:R-:W-:-:S07]  /*6990*/  IMAD.MOV.U32 R5, RZ, RZ, R14 ;  /* 0x000000ffff057224 */ /* 0x000fce00078e000e */
.L_x_135:
[----:B------:R-:W-:-:S13]  /*69a0*/  LOP3.LUT P0, RZ, R6, 0xff, RZ, 0xc0, !PT ;  /* 0x000000ff06ff7812 */ /* 0x000fda000780c0ff */
[----:B------:R-:W-:Y:S05]  /*69b0*/  @P0 BRA `(.L_x_138) ;  /* 0xffffffa8004c0947 */ /* 0x000fea000383ffff */
[----:B------:R-:W-:Y:S05]  /*69c0*/  EXIT ;  /* 0x000000000000794d */ /* 0x000fea0003800000 */
.L_x_4:
        /* <DEDUP_REMOVED lines=26> */
.L_x_140:
[-CC-:B------:R-:W-:Y:S01]  /*6b70*/  SHF.R.U64 R16, R16, R10.reuse, R17.reuse ;  /* 0x0000000a10107219 */ /* 0x180fe20000001211 */
[----:B------:R-:W0:Y:S01]  /*6b80*/  LDC R14, c[0x0][0x718] ;  /* 0x0001c600ff0e7b82 */ /* 0x000e220000000800 */
[----:B------:R-:W-:Y:S01]  /*6b90*/  SHF.R.U32.HI R9, RZ, R10, R17 ;  /* 0x0000000aff097219 */ /* 0x000fe20000011611 */
[----:B------:R-:W-:Y:S01]  /*6ba0*/  ULDC UR5, c[0x0][0x150] ;  /* 0x0000540000057ab9 */ /* 0x000fe20000000800 */
[----:B------:R-:W-:Y:S02]  /*6bb0*/  I2FP.F32.U32 R10, R8 ;  /* 0x00000008000a7245 */ /* 0x000fe40000201000 */
[----:B------:R-:W-:-:S03]  /*6bc0*/  IADD3 R15, P0, RZ, -R16, RZ ;  /* 0x80000010ff0f7210 */ /* 0x000fc60007f1e0ff */
[----:B------:R-:W1:Y:S01]  /*6bd0*/  LDC.64 R26, c[0x0][0x740] ;  /* 0x0001d000ff1a7b82 */ /* 0x000e620000000a00 */
[----:B------:R-:W-:Y:S01]  /*6be0*/  FMUL R17, R10, UR5 ;  /* 0x000000050a117c20 */ /* 0x000fe20008400000 */
[----:B------:R-:W-:Y:S01]  /*6bf0*/  IMAD.X R9, RZ, RZ, ~R9, P0 ;  /* 0x000000ffff097224 */ /* 0x000fe200000e0e09 */
[----:B------:R-:W-:Y:S01]  /*6c00*/  ULDC UR5, c[0x0][0x154] ;  /* 0x0000550000057ab9 */ /* 0x000fe20000000800 */
[----:B------:R-:W-:-:S03]  /*6c10*/  IMAD.WIDE.U32 R12, R15, R22, R2 ;  /* 0x000000160f0c7225 */ /* 0x000fc600078e0002 */
[----:B------:R-:W2:Y:S01]  /*6c20*/  F2I.U32.TRUNC.NTZ R17, R17 ;  /* 0x0000001100117305 */ /* 0x000ea2000020f000 */
[----:B------:R-:W3:Y:S01]  /*6c30*/  LDC R19, c[0x0][0x144] ;  /* 0x00005100ff137b82 */ /* 0x000ee20000000800 */
[----:B------:R-:W-:-:S04]  /*6c40*/  IMAD R10, R9, R22, RZ ;  /* 0x00000016090a7224 */ /* 0x000fc800078e02ff */
[----:B------:R-:W-:-:S03]  /*6c50*/  IMAD R9, R15, R23, R10 ;  /* 0x000000170f097224 */ /* 0x000fc600078e020a */
[----:B------:R-:W4:Y:S01]  /*6c60*/  LDC R18, c[0x0][0x708] ;  /* 0x0001c200ff127b82 */ /* 0x000f220000000800 */
[----:B------:R-:W-:Y:S01]  /*6c70*/  IMAD.IADD R9, R13, 0x1, R9 ;  /* 0x000000010d097824 */ /* 0x000fe200078e0209 */
[----:B------:R-:W-:-:S04]  /*6c80*/  I2FP.F32.U32 R13, R11 ;  /* 0x0000000b000d7245 */ /* 0x000fc80000201000 */
[-C--:B0-----:R-:W-:Y:S01]  /*6c90*/  SHF.R.U64 R10, R12, R14.reuse, R9 ;  /* 0x0000000e0c0a7219 */ /* 0x081fe20000001209 */
[----:B--2---:R-:W-:Y:S01]  /*6ca0*/  IMAD.MOV R12, RZ, RZ, -R17 ;  /* 0x000000ffff0c7224 */ /* 0x004fe200078e0a11 */
[----:B------:R-:W0:Y:S01]  /*6cb0*/  LDC R15, c[0x0][0x758] ;  /* 0x0001d600ff0f7b82 */ /* 0x000e220000000800 */
[----:B-1----:R-:W-:Y:S01]  /*6cc0*/  ISETP.NE.U32.AND P0, PT, R26, RZ, PT ;  /* 0x000000ff1a00720c */ /* 0x002fe20003f05070 */
[----:B------:R-:W-:Y:S01]  /*6cd0*/  FMUL R13, R13, UR5 ;  /* 0x000000050d0d7c20 */ /* 0x000fe20008400000 */
[----:B------:R-:W-:Y:S01]  /*6ce0*/  SHF.R.U32.HI R9, RZ, R14, R9 ;  /* 0x0000000eff097219 */ /* 0x000fe20000011609 */
[----:B------:R-:W-:Y:S01]  /*6cf0*/  IMAD.MOV.U32 R14, RZ, RZ, -0x1 ;  /* 0xffffffffff0e7424 */ /* 0x000fe200078e00ff */
[----:B------:R-:W-:-:S03]  /*6d00*/  ISETP.NE.AND.EX P0, PT, R27, RZ, PT, P0 ;  /* 0x000000ff1b00720c */ /* 0x000fc60003f05300 */
[----:B------:R-:W1:Y:S01]  /*6d10*/  LDC R20, c[0x0][0x148] ;  /* 0x00005200ff147b82 */ /* 0x000e620000000800 */
[----:B---3--:R-:W-:Y:S02]  /*6d20*/  IMAD R24, R19, R12, R8 ;  /* 0x0000000c13187224 */ /* 0x008fe400078e0208 */
[----:B------:R-:W-:-:S05]  /*6d30*/  IMAD.MOV.U32 R12, RZ, RZ, 0x1 ;  /* 0x00000001ff0c7424 */ /* 0x000fca00078e00ff */
[----:B------:R-:W2:Y:S01]  /*6d40*/  LDC R22, c[0x0][0x700] ;  /* 0x0001c000ff167b82 */ /* 0x000ea20000000800 */
[-CC-:B----4-:R-:W-:Y:S02]  /*6d50*/  SHF.R.U64 R19, R10, R18.reuse, R9.reuse ;  /* 0x000000120a137219 */ /* 0x190fe40000001209 */
[----:B------:R-:W-:Y:S02]  /*6d60*/  SHF.R.U32.HI R8, RZ, R18, R9 ;  /* 0x00000012ff087219 */ /* 0x000fe40000011609 */
[----:B------:R3:W4:Y:S03]  /*6d70*/  F2I.U32.TRUNC.NTZ R18, R13 ;  /* 0x0000000d00127305 */ /* 0x000726000020f000 */
[----:B------:R-:W1:Y:S01]  /*6d80*/  LDC R23, c[0x0][0x748] ;  /* 0x0001d200ff177b82 */ /* 0x000e620000000800 */
[-C--:B0-----:R-:W-:Y:S02]  /*6d90*/  SHF.R.U64 R21, R19, R15.reuse, R8 ;  /* 0x0000000f13157219 */ /* 0x081fe40000001208 */
[----:B------:R-:W-:-:S02]  /*6da0*/  SHF.L.U32 R14, R14, R15, RZ ;  /* 0x0000000f0e0e7219 */ /* 0x000fc400000006ff */
[-C--:B------:R-:W-:Y:S01]  /*6db0*/  SHF.R.U32.HI R9, RZ, R15.reuse, R8 ;  /* 0x0000000fff097219 */ /* 0x080fe20000011608 */
[----:B------:R-:W-:Y:S01]  /*6dc0*/  IMAD.MOV.U32 R8, RZ, RZ, R21 ;  /* 0x000000ffff087224 */ /* 0x000fe200078e0015 */
[----:B------:R-:W-:Y:S01]  /*6dd0*/  SHF.L.U32 R28, R12, R15, RZ ;  /* 0x0000000f0c1c7219 */ /* 0x000fe200000006ff */
[----:B------:R-:W0:Y:S01]  /*6de0*/  LDC R25, c[0x0][0x738] ;  /* 0x0001ce00ff197b82 */ /* 0x000e220000000800 */
[----:B------:R-:W-:-:S07]  /*6df0*/  LOP3.LUT R30, RZ, R14, RZ, 0x33, !PT ;  /* 0x0000000eff1e7212 */ /* 0x000fce00078e33ff */
[----:B------:R-:W0:Y:S01]  /*6e00*/  LDC R29, c[0x0][0x710] ;  /* 0x0001c400ff1d7b82 */ /* 0x000e220000000800 */
        /* <DEDUP_REMOVED lines=11> */
.L_x_141:
[----:B------:R-:W-:Y:S01]  /*6ec0*/  ISETP.NE.AND P0, PT, R0, 0x1, PT ;  /* 0x000000010000780c */ /* 0x000fe20003f05270 */
[----:B--2---:R-:W-:Y:S01]  /*6ed0*/  VIADD R15, R22, 0xffffffff ;  /* 0xffffffff160f7836 */ /* 0x004fe20000000000 */
[----:B-1----:R-:W-:Y:S01]  /*6ee0*/  SHF.R.U64 R9, R8, R23, R9 ;  /* 0x0000001708097219 */ /* 0x002fe20000001209 */
[----:B------:R-:W-:Y:S01]  /*6ef0*/  IMAD.MOV R18, RZ, RZ, -R18 ;  /* 0x000000ffff127224 */ /* 0x000fe200078e0a12 */
[----:B------:R-:W-:-:S03]  /*6f00*/  LOP3.LUT R8, R19, R30, RZ, 0xc0, !PT ;  /* 0x0000001e13087212 */ /* 0x000fc600078ec0ff */
[----:B------:R-:W-:Y:S02]  /*6f10*/  IMAD.MOV R12, RZ, RZ, -R9 ;  /* 0x000000ffff0c7224 */ /* 0x000fe400078e0a09 */
[----:B------:R-:W-:Y:S01]  /*6f20*/  IMAD R13, R28, R9, R8 ;  /* 0x000000091c0d7224 */ /* 0x000fe200078e0208 */
[----:B------:R-:W-:Y:S01]  /*6f30*/  LOP3.LUT R9, R10, R15, RZ, 0xc0, !PT ;  /* 0x0000000f0a097212 */ /* 0x000fe200078ec0ff */
[----:B0-----:R-:W-:Y:S02]  /*6f40*/  IMAD R8, R12, R25, R21 ;  /* 0x000000190c087224 */ /* 0x001fe400078e0215 */
[----:B------:R-:W-:Y:S02]  /*6f50*/  @P0 IMAD R24, R20, R18, R11 ;  /* 0x0000001214180224 */ /* 0x000fe400078e020b */
[----:B------:R-:W-:Y:S02]  /*6f60*/  IMAD R8, R8, R22, R9 ;  /* 0x0000001608087224 */ /* 0x000fe400078e0209 */
[----:B------:R-:W-:-:S02]  /*6f70*/  IMAD R13, R13, R29, R24 ;  /* 0x0000001d0d0d7224 */ /* 0x000fc400078e0218 */
[----:B------:R-:W-:Y:S02]  /*6f80*/  IMAD.MOV.U32 R12, RZ, RZ, 0x1 ;  /* 0x00000001ff0c7424 */ /* 0x000fe400078e00ff */
[----:B------:R-:W-:Y:S01]  /*6f90*/  IMAD.MOV.U32 R10, RZ, RZ, R16 ;  /* 0x000000ffff0a7224 */ /* 0x000fe200078e0010 */
[----:B------:R-:W-:Y:S02]  /*6fa0*/  SEL R17, R8, R13, !P0 ;  /* 0x0000000d08117207 */ /* 0x000fe40004000000 */
[----:B------:R-:W-:-:S07]  /*6fb0*/  SEL R13, R13, R8, !P0 ;  /* 0x000000080d0d7207 */ /* 0x000fce0004000000 */
.L_x_139:
[----:B------:R-:W-:-:S08]  /*6fc0*/  NOP ;  /* 0x0000000000007918 */ /* 0x000fd00000000000 */
[----:B------:R-:W0:-:S00]  /*6fd0*/  USETMAXREG.DEALLOC.CTAPOOL 0x28 ;  /* 0x00000028000079c8 */ /* 0x000e0000080e0500 */
[----:B0-----:R-:W-:-:S13]  /*6fe0*/  ISETP.NE.AND P0, PT, R5, RZ, PT ;  /* 0x000000ff0500720c */ /* 0x001fda0003f05270 */
[----:B------:R-:W-:Y:S05]  /*6ff0*/  @P0 EXIT ;  /* 0x000000000000094d */ /* 0x000fea0003800000 */
[----:B------:R-:W-:Y:S01]  /*7000*/  LOP3.LUT P0, RZ, R12, 0xff, RZ, 0xc0, !PT ;  /* 0x000000ff0cff7812 */ /* 0x000fe2000780c0ff */
[----:B------:R-:W-:Y:S02]  /*7010*/  IMAD.MOV.U32 R12, RZ, RZ, 0x1 ;  /* 0x00000001ff0c7424 */ /* 0x000fe400078e00ff */
[----:B------:R-:W-:-:S10]  /*7020*/  IMAD.MOV.U32 R5, RZ, RZ, RZ ;  /* 0x000000ffff057224 */ /* 0x000fd400078e00ff */
[----:B------:R-:W-:Y:S05]  /*7030*/  @!P0 BRA `(.L_x_142) ;  /* 0x0000000c00548947 */ /* 0x000fea0003800000 */
[----:B------:R-:W0:Y:S01]  /*7040*/  LDC R5, c[0x0][0x28c] ;  /* 0x0000a300ff057b82 */ /* 0x000e220000000800 */
[----:B------:R-:W-:Y:S01]  /*7050*/  LOP3.LUT P0, RZ, R6, 0x1f, RZ, 0xc0, !PT ;  /* 0x0000001f06ff7812 */ /* 0x000fe2000780c0ff */
[----:B------:R-:W-:Y:S01]  /*7060*/  ULDC UR6, c[0x0][0x758] ;  /* 0x0001d60000067ab9 */ /* 0x000fe20000000800 */
[----:B------:R-:W-:Y:S01]  /*7070*/  UMOV UR7, 0xffffffff ;  /* 0xffffffff00077882 */ /* 0x000fe20000000000 */
[----:B------:R-:W-:Y:S01]  /*7080*/  BSSY B0, `(.L_x_142) ;  /* 0x00000d0000007945 */ /* 0x000fe20003800000 */
[----:B------:R-:W-:Y:S01]  /*7090*/  USHF.L.U32 UR7, UR7, UR6, URZ ;  /* 0x0000000607077299 */ /* 0x000fe2000800063f */
[C---:B------:R-:W-:Y:S01]  /*70a0*/  ISETP.NE.AND P3, PT, R7.reuse, RZ, PT ;  /* 0x000000ff0700720c */ /* 0x040fe20003f65270 */
[----:B------:R-:W-:Y:S01]  /*70b0*/  IMAD.MOV.U32 R15, RZ, RZ, 0x1 ;  /* 0x00000001ff0f7424 */ /* 0x000fe200078e00ff */
[----:B------:R-:W-:Y:S01]  /*70c0*/  ISETP.NE.OR P0, PT, R7, RZ, !P0 ;  /* 0x000000ff0700720c */ /* 0x000fe20004705670 */
[----:B------:R-:W-:Y:S01]  /*70d0*/  IMAD.MOV.U32 R12, RZ, RZ, 0x1 ;  /* 0x00000001ff0c7424 */ /* 0x000fe200078e00ff */
[----:B------:R-:W-:Y:S01]  /*70e0*/  LOP3.LUT R18, R4, 0x2, RZ, 0xfc, !PT ;  /* 0x0000000204127812 */ /* 0x000fe200078efcff */
[----:B------:R-:W-:Y:S01]  /*70f0*/  ULDC UR5, c[0x0][0x700] ;  /* 0x0001c00000057ab9 */ /* 0x000fe20000000800 */
[----:B------:R-:W-:Y:S01]  /*7100*/  UMOV UR8, 0x1 ;  /* 0x0000000100087882 */ /* 0x000fe20000000000 */
[----:B------:R-:W-:-:S02]  /*7110*/  UIADD3 UR5, UR5, -0x1, URZ ;  /* 0xffffffff05057890 */ /* 0x000fc4000fffe03f */
[----:B------:R-:W-:Y:S02]  /*7120*/  USHF.L.U32 UR29, UR8, UR6, URZ ;  /* 0x00000006081d7299 */ /* 0x000fe4000800063f */
[----:B------:R-:W-:Y:S01]  /*7130*/  ULOP3.LUT UR21, URZ, UR7, URZ, 0x33, !UPT ;  /* 0x000000073f157292 */ /* 0x000fe2000f8e333f */
[----:B------:R-:W-:Y:S01]  /*7140*/  ULDC.64 UR32, c[0x0][0x198] ;  /* 0x0000660000207ab9 */ /* 0x000fe20000000a00 */
[----:B0-----:R-:W-:-:S05]  /*7150*/  VIADD R5, R5, 0x7f ;  /* 0x0000007f05057836 */ /* 0x001fca0000000000 */
[----:B------:R-:W-:-:S04]  /*7160*/  SHF.R.S32.HI R6, RZ, 0x1f, R5 ;  /* 0x0000001fff067819 */ /* 0x000fc80000011405 */
[----:B------:R-:W-:Y:S01]  /*7170*/  LEA.HI R6, R6, R5, RZ, 0x7 ;  /* 0x0000000506067211 */ /* 0x000fe200078f38ff */
[----:B------:R-:W-:-:S03]  /*7180*/  IMAD.MOV.U32 R5, RZ, RZ, RZ ;  /* 0x000000ffff057224 */ /* 0x000fc600078e00ff */
[----:B------:R-:W-:-:S05]  /*7190*/  SHF.R.S32.HI R16, RZ, 0x7, R6 ;  /* 0x00000007ff107819 */ /* 0x000fca0000011406 */
[----:B------:R-:W-:-:S07]  /*71a0*/  VIADD R14, R16, 0x1 ;  /* 0x00000001100e7836 */ /* 0x000fce0000000000 */
.L_x_154:
[----:B------:R-:W-:-:S03]  /*71b0*/  UMOV UR6, 0xffffffff ;  /* 0xffffffff00067882 */ /* 0x000fc60000000000 */
[----:B------:R-:W-:Y:S05]  /*71c0*/  BRA.DIV UR6, `(.L_x_143) ;  /* 0x0000001206587947 */ /* 0x000fea000b800000 */
[----:B------:R-:W-:-:S13]  /*71d0*/  ELECT P1, URZ, PT ;  /* 0x00000000003f782f */ /* 0x000fda0003820000 */
.L_x_169:
[----:B------:R-:W0:Y:S01]  /*71e0*/  LDC R6, c[0x0][0x28c] ;  /* 0x0000a300ff067b82 */ /* 0x000e220000000800 */
[----:B------:R-:W-:Y:S01]  /*71f0*/  BSSY B1, `(.L_x_144) ;  /* 0x0000046000017945 */ /* 0x000fe20003800000 */
[----:B0-----:R-:W-:-:S13]  /*7200*/  ISETP.LT.OR P1, PT, R6, 0x1, !P1 ;  /* 0x000000010600780c */ /* 0x001fda0004f21670 */
[----:B------:R-:W-:Y:S05]  /*7210*/  @P1 BRA `(.L_x_145) ;  /* 0x00000004000c1947 */ /* 0x000fea0003800000 */
[----:B------:R-:W-:Y:S01]  /*7220*/  IMAD.SHL.U32 R24, R13, 0x4, RZ ;  /* 0x000000040d187824 */ /* 0x000fe200078e00ff */
[----:B------:R-:W-:Y:S01]  /*7230*/  CS2R R22, SRZ ;  /* 0x0000000000167805 */ /* 0x000fe2000001ff00 */
[----:B------:R-:W-:Y:S02]  /*7240*/  IMAD.SHL.U32 R17, R17, 0x40, RZ ;  /* 0x0000004011117824 */ /* 0x000fe400078e00ff */
[----:B------:R-:W-:Y:S02]  /*7250*/  IMAD.SHL.U32 R13, R13, 0x100, RZ ;  /* 0x000001000d0d7824 */ /* 0x000fe400078e00ff */
[----:B------:R-:W-:Y:S02]  /*7260*/  IMAD.MOV.U32 R21, RZ, RZ, RZ ;  /* 0x000000ffff157224 */ /* 0x000fe400078e00ff */
[----:B------:R-:W-:Y:S02]  /*7270*/  IMAD.MOV.U32 R6, RZ, RZ, R14 ;  /* 0x000000ffff067224 */ /* 0x000fe400078e000e */
[----:B------:R-:W-:-:S02]  /*7280*/  IMAD.MOV.U32 R7, RZ, RZ, R12 ;  /* 0x000000ffff077224 */ /* 0x000fc400078e000c */
[----:B------:R-:W-:-:S07]  /*7290*/  IMAD.MOV.U32 R8, RZ, RZ, R5 ;  /* 0x000000ffff087224 */ /* 0x000fce00078e0005 */
.L_x_149:
[----:B------:R-:W0:Y:S01]  /*72a0*/  S2R R20, SR_CgaCtaId ;  /* 0x0000000000147919 */ /* 0x000e220000008800 */
[----:B------:R-:W-:Y:S01]  /*72b0*/  MOV R9, 0x400 ;  /* 0x0000040000097802 */ /* 0x000fe20000000f00 */
[----:B------:R-:W1:Y:S03]  /*72c0*/  @!P3 LDC R11, c[0x0][0x640] ;  /* 0x00019000ff0bbb82 */ /* 0x000e660000000800 */
[----:B0-----:R-:W-:Y:S02]  /*72d0*/  LEA R19, R20, R9, 0x18 ;  /* 0x0000000914137211 */ /* 0x001fe400078ec0ff */
[----:B------:R-:W-:-:S03]  /*72e0*/  SHF.L.U32 R9, R7, 0x1f, RZ ;  /* 0x0000001f07097819 */ /* 0x000fc600000006ff */
[----:B------:R-:W-:-:S04]  /*72f0*/  IMAD R20, R8, 0x8, R19 ;  /* 0x0000000808147824 */ /* 0x000fc800078e0213 */
[----:B------:R-:W0:Y:S02]  /*7300*/  SYNCS.PHASECHK.TRANS64.TRYWAIT P1, [R20+URZ+0x40], R9 ;  /* 0x00004009140075a7 */ /* 0x000e24000802017f */
[----:B01----:R-:W-:Y:S05]  /*7310*/  @!P1 BRA `(.L_x_146) ;  /* 0x0000001000249947 */ /* 0x003fea0003800000 */
.L_x_170:
[----:B0-----:R-:W-:Y:S01]  /*7320*/  PRMT R9, R18, 0x9910, RZ ;  /* 0x0000991012097816 */ /* 0x001fe200000000ff */
[----:B------:R0:W-:Y:S03]  /*7330*/  @!P3 SYNCS.ARRIVE.TRANS64 RZ, [R20+URZ], R11 ;  /* 0x0000000b14ffb9a7 */ /* 0x0001e6000800003f */
[----:B------:R-:W-:-:S13]  /*7340*/  ISETP.NE.AND P1, PT, R9, 0x2, PT ;  /* 0x000000020900780c */ /* 0x000fda0003f25270 */
[----:B0-----:R-:W-:Y:S05]  /*7350*/  @P1 BRA `(.L_x_147) ;  /* 0x0000000000041947 */ /* 0x001fea0003800000 */
[----:B------:R-:W-:Y:S01]  /*7360*/  BPT.TRAP 0x1 ;  /* 0x000000040000795c */ /* 0x000fe20000300000 */
.L_x_147:
[----:B------:R-:W-:Y:S05]  /*7370*/  @P0 BRA `(.L_x_148) ;  /* 0x0000000000040947 */ /* 0x000fea0003800000 */
[----:B------:R-:W-:Y:S01]  /*7380*/  BPT.TRAP 0x1 ;  /* 0x000000040000795c */ /* 0x000fe20000300000 */
.L_x_148:
[--C-:B------:R-:W-:Y:S01]  /*7390*/  IMAD R9, R8, 0x4000, R19.reuse ;  /* 0x0000400008097824 */ /* 0x100fe200078e0213 */
[----:B------:R-:W-:Y:S01]  /*73a0*/  R2UR UR25, R20 ;  /* 0x00000000141972ca */ /* 0x000fe200000e0000 */
[----:B------:R-:W-:Y:S01]  /*73b0*/  VIADD R6, R6, 0xffffffff ;  /* 0xffffffff06067836 */ /* 0x000fe20000000000 */
[----:B------:R-:W-:Y:S01]  /*73c0*/  R2UR UR28, R10 ;  /* 0x000000000a1c72ca */ /* 0x000fe200000e0000 */
[----:B------:R-:W-:Y:S01]  /*73d0*/  UIADD3 UR6, UP0, UR32, 0xf0, URZ ;  /* 0x000000f020067890 */ /* 0x000fe2000ff1e03f */
[----:B------:R-:W-:Y:S01]  /*73e0*/  R2UR UR24, R9 ;  /* 0x00000000091872ca */ /* 0x000fe200000e0000 */
[--C-:B------:R-:W-:Y:S01]  /*73f0*/  IMAD R9, R8, 0x1000, R19.reuse ;  /* 0x0000100008097824 */ /* 0x100fe200078e0213 */
[----:B------:R-:W-:Y:S01]  /*7400*/  R2UR UR26, R22 ;  /* 0x00000000161a72ca */ /* 0x000fe200000e0000 */
[----:B------:R-:W-:Y:S01]  /*7410*/  IMAD R19, R8, 0x2000, R19 ;  /* 0x0000200008137824 */ /* 0x000fe200078e0213 */
[----:B------:R-:W-:Y:S01]  /*7420*/  R2UR UR27, R13 ;  /* 0x000000000d1b72ca */ /* 0x000fe200000e0000 */
[----:B------:R-:W-:Y:S01]  /*7430*/  UIADD3 UR14, UP1, UR32, 0x1f0, URZ ;  /* 0x000001f0200e7890 */ /* 0x000fe2000ff3e03f */
[----:B------:R-:W-:Y:S01]  /*7440*/  R2UR UR8, R9 ;  /* 0x00000000090872ca */ /* 0x000fe200000e0000 */
[----:B------:R-:W-:Y:S01]  /*7450*/  UIADD3 UR34, UP2, UR32, 0x2f0, URZ ;  /* 0x000002f020227890 */ /* 0x000fe2000ff5e03f */
[----:B------:R-:W-:Y:S01]  /*7460*/  R2UR UR16, R19 ;  /* 0x00000000131072ca */ /* 0x000fe200000e0000 */
[----:B------:R-:W-:Y:S01]  /*7470*/  UIADD3.X UR7, URZ, UR33, URZ, UP0, !UPT ;  /* 0x000000213f077290 */ /* 0x000fe200087fe43f */
[----:B------:R-:W-:Y:S01]  /*7480*/  R2UR UR11, R24 ;  /* 0x00000000180b72ca */ /* 0x000fe200000e0000 */
[----:B------:R-:W-:Y:S01]  /*7490*/  UIADD3.X UR15, URZ, UR33, URZ, UP1, !UPT ;  /* 0x000000213f0f7290 */ /* 0x000fe20008ffe43f */
[----:B------:R-:W-:Y:S01]  /*74a0*/  R2UR UR12, R23 ;  /* 0x00000000170c72ca */ /* 0x000fe200000e0000 */
[----:B------:R-:W-:Y:S01]  /*74b0*/  UIADD3 UR24, UR24, 0x180, URZ ;  /* 0x0000018018187890 */ /* 0x000fe2000fffe03f */
[----:B------:R-:W-:Y:S01]  /*74c0*/  R2UR UR18, R21 ;  /* 0x00000000151272ca */ /* 0x000fe200000e0000 */
[----:B------:R-:W-:Y:S01]  /*74d0*/  VIADD R8, R8, 0x1 ;  /* 0x0000000108087836 */ /* 0x000fe20000000000 */
[----:B------:R-:W-:Y:S01]  /*74e0*/  R2UR UR19, R17 ;  /* 0x00000000111372ca */ /* 0x000fe200000e0000 */
[----:B------:R-:W-:Y:S01]  /*74f0*/  UIADD3.X UR35, URZ, UR33, URZ, UP2, !UPT ;  /* 0x000000213f237290 */ /* 0x000fe200097fe43f */
[----:B------:R-:W-:Y:S01]  /*7500*/  ISETP.GT.AND P2, PT, R6, 0x1, PT ;  /* 0x000000010600780c */ /* 0x000fe20003f44270 */
[----:B------:R-:W-:Y:S01]  /*7510*/  UIADD3 UR8, UR8, 0x30180, URZ ;  /* 0x0003018008087890 */ /* 0x000fe2000fffe03f */
[----:B------:R-:W-:Y:S01]  /*7520*/  ISETP.NE.AND P1, PT, R8, 0x8, PT ;  /* 0x000000080800780c */ /* 0x000fe20003f25270 */
[----:B------:R-:W-:Y:S01]  /*7530*/  UIADD3 UR16, UR16, 0x20180, URZ ;  /* 0x0002018010107890 */ /* 0x000fe2000fffe03f */
[----:B------:R-:W-:Y:S01]  /*7540*/  VIADD R23, R23, 0x1 ;  /* 0x0000000117177836 */ /* 0x000fe20000000000 */
[----:B------:R-:W-:Y:S01]  /*7550*/  UMOV UR22, 0x0 ;  /* 0x0000000000167882 */ /* 0x000fe20000000000 */
[----:B------:R-:W-:Y:S01]  /*7560*/  UMOV UR23, 0x10000000 ;  /* 0x1000000000177882 */ /* 0x000fe20000000000 */
[----:B------:R-:W-:Y:S01]  /*7570*/  UMOV UR10, URZ ;  /* 0x0000003f000a7c82 */ /* 0x000fe20008000000 */
[----:B------:R-:W-:Y:S01]  /*7580*/  UMOV UR9, UR25 ;  /* 0x0000001900097c82 */ /* 0x000fe20008000000 */
[----:B------:R-:W-:Y:S01]  /*7590*/  UMOV UR13, UR28 ;  /* 0x0000001c000d7c82 */ /* 0x000fe20008000000 */
[----:B------:R0:W-:Y:S01]  /*75a0*/  UTMALDG.3D [UR24], [UR6], desc[UR22] ;  /* 0x00001618060075b4 */ /* 0x0001e20008011000 */
[----:B------:R-:W-:Y:S01]  /*75b0*/  UMOV UR17, UR25 ;  /* 0x0000001900117c82 */ /* 0x000fe20008000000 */
[----:B------:R-:W-:Y:S01]  /*75c0*/  UMOV UR20, UR28 ;  /* 0x0000001c00147c82 */ /* 0x000fe20008000000 */
[----:B------:R-:W-:Y:S01]  /*75d0*/  SEL R20, RZ, 0x1, P1 ;  /* 0x00000001ff147807 */ /* 0x000fe20000800000 */
[----:B------:R-:W-:Y:S01]  /*75e0*/  VIADD R22, R22, 0x40 ;  /* 0x0000004016167836 */ /* 0x000fe20000000000 */
[----:B------:R-:W-:Y:S01]  /*75f0*/  SEL R8, R8, RZ, P1 ;  /* 0x000000ff08087207 */ /* 0x000fe20000800000 */
[----:B------:R-:W-:Y:S01]  /*7600*/  VIADD R21, R21, 0x80 ;  /* 0x0000008015157836 */ /* 0x000fe20000000000 */
[----:B------:R-:W-:Y:S01]  /*7610*/  LOP3.LUT R7, R7, R20, RZ, 0x3c, !PT ;  /* 0x0000001407077212 */ /* 0x000fe200078e3cff */
[----:B------:R0:W-:Y:S01]  /*7620*/  UTMALDG.4D [UR8], [UR14], desc[UR22] ;  /* 0x000016080e0075b4 */ /* 0x0001e20008019000 */
[----:B------:R0:W-:Y:S02]  /*7630*/  UTMALDG.3D [UR16], [UR34], desc[UR22] ;  /* 0x00001610220075b4 */ /* 0x0001e40008011000 */
[----:B0-----:R-:W-:Y:S05]  /*7640*/  @P2 BRA `(.L_x_149) ;  /* 0xfffffffc00142947 */ /* 0x001fea000383ffff */
.L_x_145:
[----:B------:R-:W-:Y:S05]  /*7650*/  BSYNC B1 ;  /* 0x0000000000017941 */ /* 0x000fea0003800000 */
.L_x_144:
[----:B------:R-:W-:Y:S01]  /*7660*/  LOP3.LUT P2, RZ, R15, 0xff, RZ, 0xc0, !PT ;  /* 0x000000ff0fff7812 */ /* 0x000fe2000784c0ff */
[----:B------:R-:W-:Y:S01]  /*7670*/  IMAD.IADD R5, R16, 0x1, R5 ;  /* 0x0000000110057824 */ /* 0x000fe200078e0205 */
[----:B------:R-:W-:Y:S01]  /*7680*/  IADD3 R2, P4, R2, UR30, RZ ;  /* 0x0000001e02027c10 */ /* 0x000fe2000ff9e0ff */
[----:B------:R-:W-:Y:S01]  /*7690*/  ULDC.64 UR6, c[0x0][0x750] ;  /* 0x0001d40000067ab9 */ /* 0x000fe20000000a00 */
[----:B------:R-:W-:Y:S01]  /*76a0*/  BSSY B1, `(.L_x_150) ;  /* 0x000006b000017945 */ /* 0x000fe20003800000 */
[----:B------:R-:W-:Y:S01]  /*76b0*/  IMAD.MOV.U32 R13, RZ, RZ, -0x1 ;  /* 0xffffffffff0d7424 */ /* 0x000fe200078e00ff */
[----:B------:R-:W-:Y:S01]  /*76c0*/  ISETP.GT.U32.AND P1, PT, R5, 0x7, PT ;  /* 0x000000070500780c */ /* 0x000fe20003f24070 */
[----:B------:R-:W-:Y:S01]  /*76d0*/  IMAD.MOV.U32 R17, RZ, RZ, -0x1 ;  /* 0xffffffffff117424 */ /* 0x000fe200078e00ff */
[----:B------:R-:W-:Y:S01]  /*76e0*/  SHF.R.U32.HI R6, RZ, 0x3, R5 ;  /* 0x00000003ff067819 */ /* 0x000fe20000011605 */
[----:B------:R-:W-:Y:S01]  /*76f0*/  IMAD.MOV.U32 R10, RZ, RZ, -0x1 ;  /* 0xffffffffff0a7424 */ /* 0x000fe200078e00ff */
[----:B------:R-:W-:-:S02]  /*7700*/  ISETP.LT.U32.AND P1, PT, R16, 0x8, P1 ;  /* 0x000000081000780c */ /* 0x000fc40000f21070 */
[----:B------:R-:W-:Y:S01]  /*7710*/  IADD3.X R3, R3, UR4, RZ, P4, !PT ;  /* 0x0000000403037c10 */ /* 0x000fe2000a7fe4ff */
[----:B------:R-:W0:Y:S01]  /*7720*/  @P2 S2R R8, SR_CgaCtaId ;  /* 0x0000000000082919 */ /* 0x000e220000008800 */
[----:B------:R-:W-:Y:S02]  /*7730*/  @P2 MOV R7, 0x400 ;  /* 0x0000040000072802 */ /* 0x000fe40000000f00 */
[----:B------:R-:W-:Y:S02]  /*7740*/  ISETP.GE.U32.AND P4, PT, R2, UR6, PT ;  /* 0x0000000602007c0c */ /* 0x000fe4000bf86070 */
[----:B------:R-:W-:Y:S02]  /*7750*/  LOP3.LUT R6, R6, 0x1, RZ, 0xc0, !PT ;  /* 0x0000000106067812 */ /* 0x000fe400078ec0ff */
[----:B------:R-:W-:Y:S02]  /*7760*/  LOP3.LUT R5, R5, 0x7, RZ, 0xc0, !PT ;  /* 0x0000000705057812 */ /* 0x000fe400078ec0ff */
[----:B------:R-:W-:-:S02]  /*7770*/  PRMT R15, RZ, 0x7610, R15 ;  /* 0x00007610ff0f7816 */ /* 0x000fc4000000000f */
[----:B0-----:R-:W-:-:S04]  /*7780*/  @P2 LEA R7, R8, R7, 0x18 ;  /* 0x0000000708072211 */ /* 0x001fc800078ec0ff */
[----:B------:R0:W-:Y:S01]  /*7790*/  @P2 SYNCS.ARRIVE.TRANS64.A1T0 RZ, [R7+URZ+0x98], RZ ;  /* 0x000098ff07ff29a7 */ /* 0x0001e2000810003f */
[----:B------:R-:W-:-:S04]  /*77a0*/  ISETP.NE.U32.AND P2, PT, R6, 0x1, PT ;  /* 0x000000010600780c */ /* 0x000fc80003f45070 */
[----:B------:R-:W-:Y:S02]  /*77b0*/  ISETP.GT.U32.AND P2, PT, R16, 0x7, !P2 ;  /* 0x000000071000780c */ /* 0x000fe40005744070 */
[----:B0-----:R-:W-:Y:S02]  /*77c0*/  SEL R7, RZ, 0x1, !P1 ;  /* 0x00000001ff077807 */ /* 0x001fe40004800000 */
[----:B------:R-:W-:Y:S02]  /*77d0*/  ISETP.GE.U32.AND.EX P1, PT, R3, UR7, PT, P4 ;  /* 0x0000000703007c0c */ /* 0x000fe4000bf26140 */
[----:B------:R-:W-:-:S04]  /*77e0*/  SEL R6, RZ, 0x1, !P2 ;  /* 0x00000001ff067807 */ /* 0x000fc80005000000 */
[----:B------:R-:W-:Y:S02]  /*77f0*/  LOP3.LUT R12, R6, R12, R7, 0x96, !PT ;  /* 0x0000000c060c7212 */ /* 0x000fe400078e9607 */
[----:B------:R-:W-:-:S05]  /*7800*/  PRMT R6, RZ, 0x7610, R6 ;  /* 0x00007610ff067816 */ /* 0x000fca0000000006 */
[----:B------:R-:W-:Y:S05]  /*7810*/  @P1 BRA `(.L_x_151) ;  /* 0x00000004004c1947 */ /* 0x000fea0003800000 */
[----:B------:R-:W-:Y:S01]  /*7820*/  ULDC.64 UR6, c[0x0][0x728] ;  /* 0x0001ca0000067ab9 */ /* 0x000fe20000000a00 */
[----:B------:R-:W0:Y:S01]  /*7830*/  S2R R17, SR_CTAID.X ;  /* 0x0000000000117919 */ /* 0x000e220000002500 */
[----:B------:R-:W-:Y:S01]  /*7840*/  ISETP.NE.U32.AND P1, PT, RZ, UR6, PT ;  /* 0x00000006ff007c0c */ /* 0x000fe2000bf25070 */
[----:B------:R-:W-:Y:S01]  /*7850*/  ULDC UR9, c[0x0][0x730] ;  /* 0x0001cc0000097ab9 */ /* 0x000fe20000000800 */
[----:B------:R-:W-:Y:S01]  /*7860*/  IMAD.MOV.U32 R6, RZ, RZ, R2 ;  /* 0x000000ffff067224 */ /* 0x000fe200078e0002 */
[----:B------:R-:W1:Y:S01]  /*7870*/  S2R R13, SR_CTAID.Y ;  /* 0x00000000000d7919 */ /* 0x000e620000002600 */
[----:B------:R-:W-:Y:S01]  /*7880*/  ISETP.NE.AND.EX P1, PT, RZ, UR7, PT, P1 ;  /* 0x00000007ff007c0c */ /* 0x000fe2000bf25310 */
[----:B------:R-:W-:-:S12]  /*7890*/  IMAD.MOV.U32 R7, RZ, RZ, R3 ;  /* 0x000000ffff077224 */ /* 0x000fd800078e0003 */
[----:B------:R-:W-:Y:S05]  /*78a0*/  @!P1 BRA `(.L_x_152) ;  /* 0x0000000000289947 */ /* 0x000fea0003800000 */
[----:B------:R-:W-:Y:S02]  /*78b0*/  ULDC UR8, c[0x0][0x734] ;  /* 0x0001cd0000087ab9 */ /* 0x000fe40000000800 */
[----:B------:R-:W-:-:S05]  /*78c0*/  IADD3 R11, P1, R2, UR8, RZ ;  /* 0x00000008020b7c10 */ /* 0x000fca000ff3e0ff */
[----:B------:R-:W-:-:S04]  /*78d0*/  IMAD.X R19, RZ, RZ, R3, P1 ;  /* 0x000000ffff137224 */ /* 0x000fc800008e0603 */
[----:B------:R-:W-:-:S04]  /*78e0*/  IMAD.WIDE.U32 R8, R19, UR6, RZ ;  /* 0x0000000613087c25 */ /* 0x000fc8000f8e00ff */
[----:B------:R-:W-:-:S04]  /*78f0*/  IMAD.WIDE.U32 R8, P1, R11, UR7, R8 ;  /* 0x000000070b087c25 */ /* 0x000fc8000f820008 */
[----:B------:R-:W-:-:S04]  /*7900*/  IMAD.WIDE.U32 R10, R11, UR6, RZ ;  /* 0x000000060b0a7c25 */ /* 0x000fc8000f8e00ff */
[----:B------:R-:W-:Y:S01]  /*7910*/  IMAD.X R7, RZ, RZ, RZ, P1 ;  /* 0x000000ffff077224 */ /* 0x000fe200008e06ff */
[----:B------:R-:W-:Y:S01]  /*7920*/  IADD3 RZ, P1, R11, R8, RZ ;  /* 0x000000080bff7210 */ /* 0x000fe20007f3e0ff */
[----:B------:R-:W-:-:S04]  /*7930*/  IMAD.MOV.U32 R6, RZ, RZ, R9 ;  /* 0x000000ffff067224 */ /* 0x000fc800078e0009 */
[----:B------:R-:W-:-:S08]  /*7940*/  IMAD.WIDE.U32.X R6, R19, UR7, R6, P1 ;  /* 0x0000000713067c25 */ /* 0x000fd000088e0406 */
.L_x_152:
[--C-:B------:R-:W-:Y:S01]  /*7950*/  SHF.R.U64 R10, R6, UR9, R7.reuse ;  /* 0x00000009060a7c19 */ /* 0x100fe20008001207 */
[----:B------:R-:W-:Y:S01]  /*7960*/  ULDC.64 UR6, c[0x0][0x720] ;  /* 0x0001c80000067ab9 */ /* 0x000fe20000000a00 */
[----:B------:R-:W-:Y:S01]  /*7970*/  SHF.R.U32.HI R6, RZ, UR9, R7 ;  /* 0x00000009ff067c19 */ /* 0x000fe20008011607 */
[----:B------:R-:W2:Y:S01]  /*7980*/  LDC R24, c[0x0][0x144] ;  /* 0x00005100ff187b82 */ /* 0x000ea20000000800 */
[----:B------:R-:W-:Y:S01]  /*7990*/  IADD3 R9, P1, RZ, -R10, RZ ;  /* 0x8000000aff097210 */ /* 0x000fe20007f3e0ff */
[----:B------:R-:W-:Y:S01]  /*79a0*/  ULDC.64 UR10, c[0x0][0x740] ;  /* 0x0001d000000a7ab9 */ /* 0x000fe20000000a00 */
[----:B0-----:R-:W-:Y:S01]  /*79b0*/  I2FP.F32.U32 R11, R17 ;  /* 0x00000011000b7245 */ /* 0x001fe20000201000 */
[----:B------:R-:W-:Y:S02]  /*79c0*/  ULDC UR8, c[0x0][0x708] ;  /* 0x0001c20000087ab9 */ /* 0x000fe40000000800 */
[----:B------:R-:W-:Y:S01]  /*79d0*/  IMAD.X R6, RZ, RZ, ~R6, P1 ;  /* 0x000000ffff067224 */ /* 0x000fe200008e0e06 */
[----:B------:R-:W-:Y:S01]  /*79e0*/  ISETP.NE.U32.AND P1, PT, RZ, UR10, PT ;  /* 0x0000000aff007c0c */ /* 0x000fe2000bf25070 */
[----:B------:R-:W0:Y:S02]  /*79f0*/  LDC R20, c[0x0][0x148] ;  /* 0x00005200ff147b82 */ /* 0x000e240000000800 */
[----:B------:R-:W-:Y:S01]  /*7a00*/  IMAD R8, R6, UR6, RZ ;  /* 0x0000000606087c24 */ /* 0x000fe2000f8e02ff */
[----:B------:R-:W-:Y:S01]  /*7a10*/  ISETP.NE.AND.EX P1, PT, RZ, UR11, PT, P1 ;  /* 0x0000000bff007c0c */ /* 0x000fe2000bf25310 */
[----:B------:R-:W-:Y:S01]  /*7a20*/  IMAD.WIDE.U32 R6, R9, UR6, R2 ;  /* 0x0000000609067c25 */ /* 0x000fe2000f8e0002 */
[----:B------:R-:W-:-:S03]  /*7a30*/  ULDC UR6, c[0x0][0x150] ;  /* 0x0000540000067ab9 */ /* 0x000fc60000000800 */
[----:B------:R-:W-:Y:S02]  /*7a40*/  IMAD R9, R9, UR7, R8 ;  /* 0x0000000709097c24 */ /* 0x000fe4000f8e0208 */
[----:B------:R-:W-:Y:S01]  /*7a50*/  FMUL R8, R11, UR6 ;  /* 0x000000060b087c20 */ /* 0x000fe20008400000 */
[----:B------:R-:W-:Y:S01]  /*7a60*/  ULDC UR6, c[0x0][0x718] ;  /* 0x0001c60000067ab9 */ /* 0x000fe20000000800 */
[----:B------:R-:W-:Y:S01]  /*7a70*/  ULDC UR7, c[0x0][0x154] ;  /* 0x0000550000077ab9 */ /* 0x000fe20000000800 */
[----:B------:R-:W-:-:S03]  /*7a80*/  IMAD.IADD R7, R7, 0x1, R9 ;  /* 0x0000000107077824 */ /* 0x000fc600078e0209 */
[----:B------:R-:W3:Y:S02]  /*7a90*/  F2I.U32.TRUNC.NTZ R8, R8 ;  /* 0x0000000800087305 */ /* 0x000ee4000020f000 */
[----:B------:R-:W-:Y:S02]  /*7aa0*/  SHF.R.U64 R11, R6, UR6, R7 ;  /* 0x00000006060b7c19 */ /* 0x000fe40008001207 */
[----:B-1----:R-:W-:-:S05]  /*7ab0*/  I2FP.F32.U32 R6, R13 ;  /* 0x0000000d00067245 */ /* 0x002fca0000201000 */
[----:B------:R-:W-:Y:S01]  /*7ac0*/  FMUL R22, R6, UR7 ;  /* 0x0000000706167c20 */ /* 0x000fe20008400000 */
[----:B------:R-:W-:Y:S01]  /*7ad0*/  SHF.R.U32.HI R6, RZ, UR6, R7 ;  /* 0x00000006ff067c19 */ /* 0x000fe20008011607 */
[----:B------:R-:W-:-:S03]  /*7ae0*/  ULDC UR6, c[0x0][0x758] ;  /* 0x0001d60000067ab9 */ /* 0x000fc60000000800 */
[--C-:B------:R-:W-:Y:S01]  /*7af0*/  SHF.R.U64 R21, R11, UR8, R6.reuse ;  /* 0x000000080b157c19 */ /* 0x100fe20008001206 */
[----:B------:R-:W1:Y:S01]  /*7b00*/  F2I.U32.TRUNC.NTZ R22, R22 ;  /* 0x0000001600167305 */ /* 0x000e62000020f000 */
[----:B------:R-:W-:Y:S01]  /*7b10*/  SHF.R.U32.HI R6, RZ, UR8, R6 ;  /* 0x00000008ff067c19 */ /* 0x000fe20008011606 */
[----:B---3--:R-:W-:-:S03]  /*7b20*/  IMAD.MOV R8, RZ, RZ, -R8 ;  /* 0x000000ffff087224 */ /* 0x008fc600078e0a08 */
[--C-:B------:R-:W-:Y:S01]  /*7b30*/  SHF.R.U64 R19, R21, UR6, R6.reuse ;  /* 0x0000000615137c19 */ /* 0x100fe20008001206 */
[----:B--2---:R-:W-:Y:S01]  /*7b40*/  IMAD R17, R24, R8, R17 ;  /* 0x0000000818117224 */ /* 0x004fe200078e0211 */
[----:B------:R-:W-:-:S03]  /*7b50*/  SHF.R.U32.HI R23, RZ, UR6, R6 ;  /* 0x00000006ff177c19 */ /* 0x000fc60008011606 */
[----:B------:R-:W-:Y:S02]  /*7b60*/  IMAD.MOV.U32 R6, RZ, RZ, R19 ;  /* 0x000000ffff067224 */ /* 0x000fe400078e0013 */
[----:B------:R-:W-:Y:S01]  /*7b70*/  IMAD.MOV.U32 R7, RZ, RZ, R23 ;  /* 0x000000ffff077224 */ /* 0x000fe200078e0017 */
[----:B-1----:R-:W-:Y:S06]  /*7b80*/  @!P1 BRA `(.L_x_153) ;  /* 0x0000000000289947 */ /* 0x002fec0003800000 */
[----:B------:R-:W-:Y:S02]  /*7b90*/  ULDC UR6, c[0x0][0x74c] ;  /* 0x0001d30000067ab9 */ /* 0x000fe40000000800 */
[----:B------:R-:W-:-:S05]  /*7ba0*/  IADD3 R7, P1, R19, UR6, RZ ;  /* 0x0000000613077c10 */ /* 0x000fca000ff3e0ff */
[----:B------:R-:W-:-:S04]  /*7bb0*/  IMAD.X R23, RZ, RZ, R23, P1 ;  /* 0x000000ffff177224 */ /* 0x000fc800008e0617 */
[----:B------:R-:W-:-:S04]  /*7bc0*/  IMAD.WIDE.U32 R8, R23, UR10, RZ ;  /* 0x0000000a17087c25 */ /* 0x000fc8000f8e00ff */
[----:B------:R-:W-:-:S04]  /*7bd0*/  IMAD.WIDE.U32 R8, P1, R7, UR11, R8 ;  /* 0x0000000b07087c25 */ /* 0x000fc8000f820008 */
[----:B------:R-:W-:-:S04]  /*7be0*/  IMAD.WIDE.U32 R6, R7, UR10, RZ ;  /* 0x0000000a07067c25 */ /* 0x000fc8000f8e00ff */
[----:B------:R-:W-:Y:S01]  /*7bf0*/  IMAD.MOV.U32 R6, RZ, RZ, R9 ;  /* 0x000000ffff067224 */ /* 0x000fe200078e0009 */
[----:B------:R-:W-:Y:S01]  /*7c00*/  IADD3 RZ, P2, R7, R8, RZ ;  /* 0x0000000807ff7210 */ /* 0x000fe20007f5e0ff */
[----:B------:R-:W-:-:S04]  /*7c10*/  IMAD.X R7, RZ, RZ, RZ, P1 ;  /* 0x000000ffff077224 */ /* 0x000fc800008e06ff */
[----:B------:R-:W-:-:S08]  /*7c20*/  IMAD.WIDE.U32.X R6, R23, UR11, R6, P2 ;  /* 0x0000000b17067c25 */ /* 0x000fd000090e0406 */
.L_x_153:
[----:B------:R-:W-:Y:S01]  /*7c30*/  ISETP.NE.AND P1, PT, R0, 0x1, PT ;  /* 0x000000010000780c */ /* 0x000fe20003f25270 */
[----:B------:R-:W-:Y:S01]  /*7c40*/  ULDC UR6, c[0x0][0x748] ;  /* 0x0001d20000067ab9 */ /* 0x000fe20000000800 */
[----:B------:R-:W-:Y:S01]  /*7c50*/  IMAD.MOV R22, RZ, RZ, -R22 ;  /* 0x000000ffff167224 */ /* 0x000fe200078e0a16 */
[----:B------:R-:W-:Y:S01]  /*7c60*/  SHF.R.U64 R6, R6, UR6, R7 ;  /* 0x0000000606067c19 */ /* 0x000fe20008001207 */
[----:B------:R-:W-:Y:S01]  /*7c70*/  ULDC UR6, c[0x0][0x738] ;  /* 0x0001ce0000067ab9 */ /* 0x000fe20000000800 */
[----:B------:R-:W-:Y:S01]  /*7c80*/  LOP3.LUT R21, R21, UR21, RZ, 0xc0, !PT ;  /* 0x0000001515157c12 */ /* 0x000fe2000f8ec0ff */
[----:B------:R-:W-:Y:S02]  /*7c90*/  ULDC UR7, c[0x0][0x710] ;  /* 0x0001c40000077ab9 */ /* 0x000fe40000000800 */
[----:B------:R-:W-:Y:S02]  /*7ca0*/  IMAD.MOV R8, RZ, RZ, -R6 ;  /* 0x000000ffff087224 */ /* 0x000fe400078e0a06 */
[----:B------:R-:W-:-:S02]  /*7cb0*/  IMAD R6, R6, UR29, R21 ;  /* 0x0000001d06067c24 */ /* 0x000fc4000f8e0215 */
[----:B------:R-:W-:Y:S01]  /*7cc0*/  IMAD R19, R8, UR6, R19 ;  /* 0x0000000608137c24 */ /* 0x000fe2000f8e0213 */
[----:B------:R-:W-:Y:S01]  /*7cd0*/  ULDC UR6, c[0x0][0x700] ;  /* 0x0001c00000067ab9 */ /* 0x000fe20000000800 */
[----:B0-----:R-:W-:Y:S01]  /*7ce0*/  @P1 IMAD R17, R20, R22, R13 ;  /* 0x0000001614111224 */ /* 0x001fe200078e020d */
[----:B------:R-:W-:-:S03]  /*7cf0*/  LOP3.LUT R20, R11, UR5, RZ, 0xc0, !PT ;  /* 0x000000050b147c12 */ /* 0x000fc6000f8ec0ff */
[----:B------:R-:W-:Y:S02]  /*7d00*/  IMAD R13, R6, UR7, R17 ;  /* 0x00000007060d7c24 */ /* 0x000fe4000f8e0211 */
[----:B------:R-:W-:Y:S02]  /*7d10*/  IMAD R8, R19, UR6, R20 ;  /* 0x0000000613087c24 */ /* 0x000fe4000f8e0214 */
[----:B------:R-:W-:-:S03]  /*7d20*/  IMAD.MOV.U32 R6, RZ, RZ, 0x1 ;  /* 0x00000001ff067424 */ /* 0x000fc600078e00ff */
[----:B------:R-:W-:Y:S02]  /*7d30*/  SEL R17, R8, R13, !P1 ;  /* 0x0000000d08117207 */ /* 0x000fe40004800000 */
[----:B------:R-:W-:-:S07]  /*7d40*/  SEL R13, R13, R8, !P1 ;  /* 0x000000080d0d7207 */ /* 0x000fce0004800000 */
.L_x_151:
[----:B------:R-:W-:Y:S05]  /*7d50*/  BSYNC B1 ;  /* 0x0000000000017941 */ /* 0x000fea0003800000 */
.L_x_150:
[----:B------:R-:W-:-:S13]  /*7d60*/  LOP3.LUT P1, RZ, R6, 0xff, RZ, 0xc0, !PT ;  /* 0x000000ff06ff7812 */ /* 0x000fda000782c0ff */
[----:B------:R-:W-:Y:S05]  /*7d70*/  @P1 BRA `(.L_x_154) ;  /* 0xfffffff4000c1947 */ /* 0x000fea000383ffff */
[----:B------:R-:W-:Y:S05]  /*7d80*/  BSYNC B0 ;  /* 0x0000000000007941 */ /* 0x000fea0003800000 */
.L_x_142:
[----:B------:R-:W-:-:S03]  /*7d90*/  UMOV UR6, 0xffffffff ;  /* 0xffffffff00067882 */ /* 0x000fc60000000000 */
[----:B------:R-:W-:Y:S05]  /*7da0*/  BRA.DIV UR6, `(.L_x_155) ;  /* 0x0000000606947947 */ /* 0x000fea000b800000 */
[----:B------:R-:W-:-:S13]  /*7db0*/  ELECT P0, URZ, PT ;  /* 0x00000000003f782f */ /* 0x000fda0003800000 */
.L_x_173:
[----:B------:R-:W-:Y:S04]  /*7dc0*/  BSSY B0, `(.L_x_156) ;  /* 0x000004f000007945 */ /* 0x000fe80003800000 */
[----:B------:R-:W-:Y:S05]  /*7dd0*/  @!P0 BRA `(.L_x_157) ;  /* 0x0000000400348947 */ /* 0x000fea0003800000 */
[----:B------:R-:W-:-:S04]  /*7de0*/  LOP3.LUT R4, R4, 0x2, RZ, 0xfc, !PT ;  /* 0x0000000204047812 */ /* 0x000fc800078efcff */
[----:B------:R-:W-:-:S13]  /*7df0*/  ISETP.NE.AND P0, PT, R4, 0x3, PT ;  /* 0x000000030400780c */ /* 0x000fda0003f05270 */
[----:B------:R-:W-:Y:S05]  /*7e00*/  @!P0 BRA `(.L_x_158) ;  /* 0x0000000000048947 */ /* 0x000fea0003800000 */
[----:B------:R-:W-:Y:S01]  /*7e10*/  BPT.TRAP 0x1 ;  /* 0x000000040000795c */ /* 0x000fe20000300000 */
.L_x_158:
[----:B------:R-:W0:Y:S01]  /*7e20*/  S2R R3, SR_CgaCtaId ;  /* 0x0000000000037919 */ /* 0x000e220000008800 */
[----:B------:R-:W-:Y:S02]  /*7e30*/  MOV R0, 0x400 ;  /* 0x0000040000007802 */ /* 0x000fe40000000f00 */
[----:B------:R-:W-:Y:S02]  /*7e40*/  SHF.L.U32 R2, R12, 0x1f, RZ ;  /* 0x0000001f0c027819 */ /* 0x000fe400000006ff */
[----:B0-----:R-:W-:-:S05]  /*7e50*/  LEA R0, R3, R0, 0x18 ;  /* 0x0000000003007211 */ /* 0x001fca00078ec0ff */
[----:B------:R-:W-:-:S04]  /*7e60*/  VIADD R0, R0, 0x40 ;  /* 0x0000004000007836 */ /* 0x000fc80000000000 */
[C---:B------:R-:W-:Y:S02]  /*7e70*/  IMAD R7, R5.reuse, 0x8, R0 ;  /* 0x0000000805077824 */ /* 0x040fe400078e0200 */
[----:B------:R-:W-:Y:S02]  /*7e80*/  VIADD R5, R5, 0x1 ;  /* 0x0000000105057836 */ /* 0x000fe40000000000 */
[----:B------:R-:W0:Y:S03]  /*7e90*/  SYNCS.PHASECHK.TRANS64.TRYWAIT P0, [R7+URZ], R2 ;  /* 0x00000002070075a7 */ /* 0x000e26000800017f */
[----:B------:R-:W-:-:S04]  /*7ea0*/  ISETP.NE.AND P1, PT, R5, 0x8, PT ;  /* 0x000000080500780c */ /* 0x000fc80003f25270 */
[----:B------:R-:W-:Y:S02]  /*7eb0*/  SEL R3, RZ, 0x1, P1 ;  /* 0x00000001ff037807 */ /* 0x000fe40000800000 */
[----:B------:R-:W-:Y:S02]  /*7ec0*/  SEL R5, R5, RZ, P1 ;  /* 0x000000ff05057207 */ /* 0x000fe40000800000 */
[----:B------:R-:W-:-:S03]  /*7ed0*/  LOP3.LUT R12, R12, R3, RZ, 0x3c, !PT ;  /* 0x000000030c0c7212 */ /* 0x000fc600078e3cff */
[----:B------:R-:W-:Y:S01]  /*7ee0*/  IMAD R9, R5, 0x8, R0 ;  /* 0x0000000805097824 */ /* 0x000fe200078e0200 */
[----:B------:R-:W-:Y:S01]  /*7ef0*/  SHF.L.U32 R4, R12, 0x1f, RZ ;  /* 0x0000001f0c047819 */ /* 0x000fe200000006ff */
[----:B0-----:R-:W-:Y:S06]  /*7f00*/  @!P0 BRA `(.L_x_159) ;  /* 0x0000000400608947 */ /* 0x001fec0003800000 */
.L_x_174:
[----:B------:R-:W1:Y:S01]  /*7f10*/  SYNCS.PHASECHK.TRANS64.TRYWAIT P0, [R9+URZ], R4 ;  /* 0x00000004090075a7 */ /* 0x000e62000800017f */
[----:B0-----:R-:W-:-:S05]  /*7f20*/  VIADD R2, R5, 0x1 ;  /* 0x0000000105027836 */ /* 0x001fca0000000000 */
[----:B------:R-:W-:-:S04]  /*7f30*/  ISETP.NE.AND P1, PT, R2, 0x8, PT ;  /* 0x000000080200780c */ /* 0x000fc80003f25270 */
[----:B------:R-:W-:Y:S02]  /*7f40*/  SEL R3, RZ, 0x1, P1 ;  /* 0x00000001ff037807 */ /* 0x000fe40000800000 */
[----:B------:R-:W-:Y:S02]  /*7f50*/  SEL R7, R2, RZ, P1 ;  /* 0x000000ff02077207 */ /* 0x000fe40000800000 */
[----:B------:R-:W-:-:S03]  /*7f60*/  LOP3.LUT R12, R12, R3, RZ, 0x3c, !PT ;  /* 0x000000030c0c7212 */ /* 0x000fc600078e3cff */
[----:B------:R-:W-:Y:S01]  /*7f70*/  IMAD R6, R7, 0x8, R0 ;  /* 0x0000000807067824 */ /* 0x000fe200078e0200 */
[----:B------:R-:W-:Y:S01]  /*7f80*/  SHF.L.U32 R5, R12, 0x1f, RZ ;  /* 0x0000001f0c057819 */ /* 0x000fe200000006ff */
[----:B-1----:R-:W-:Y:S06]  /*7f90*/  @!P0 BRA `(.L_x_160) ;  /* 0x0000000400508947 */ /* 0x002fec0003800000 */
.L_x_175:
[----:B------:R-:W1:Y:S01]  /*7fa0*/  SYNCS.PHASECHK.TRANS64.TRYWAIT P0, [R6+URZ], R5 ;  /* 0x00000005060075a7 */ /* 0x000e62000800017f */
[----:B------:R-:W-:-:S05]  /*7fb0*/  VIADD R2, R7, 0x1 ;  /* 0x0000000107027836 */ /* 0x000fca0000000000 */
[----:B------:R-:W-:-:S04]  /*7fc0*/  ISETP.NE.AND P1, PT, R2, 0x8, PT ;  /* 0x000000080200780c */ /* 0x000fc80003f25270 */
[----:B------:R-:W-:Y:S02]  /*7fd0*/  SEL R3, RZ, 0x1, P1 ;  /* 0x00000001ff037807 */ /* 0x000fe40000800000 */
[----:B------:R-:W-:Y:S02]  /*7fe0*/  SEL R7, R2, RZ, P1 ;  /* 0x000000ff02077207 */ /* 0x000fe40000800000 */
[----:B------:R-:W-:-:S03]  /*7ff0*/  LOP3.LUT R12, R12, R3, RZ, 0x3c, !PT ;  /* 0x000000030c0c7212 */ /* 0x000fc600078e3cff */
[----:B0-----:R-:W-:Y:S01]  /*8000*/  IMAD R9, R7, 0x8, R0 ;  /* 0x0000000807097824 */ /* 0x001fe200078e0200 */
[----:B------:R-:W-:Y:S01]  /*8010*/  SHF.L.U32 R4, R12, 0x1f, RZ ;  /* 0x0000001f0c047819 */ /* 0x000fe200000006ff */
[----:B-1----:R-:W-:Y:S06]  /*8020*/  @!P0 BRA `(.L_x_161) ;  /* 0x0000000400408947 */ /* 0x002fec0003800000 */
.L_x_176:
        /* <DEDUP_REMOVED lines=9> */
.L_x_177:
        /* <DEDUP_REMOVED lines=9> */
.L_x_178:
        /* <DEDUP_REMOVED lines=9> */
.L_x_179:
[----:B------:R-:W1:Y:S01]  /*81e0*/  SYNCS.PHASECHK.TRANS64.TRYWAIT P0, [R6+URZ], R5 ;  /* 0x00000005060075a7 */ /* 0x000e62000800017f */
[----:B------:R-:W-:-:S05]  /*81f0*/  VIADD R2, R7, 0x1 ;  /* 0x0000000107027836 */ /* 0x000fca0000000000 */
[----:B------:R-:W-:-:S04]  /*8200*/  ISETP.NE.AND P1, PT, R2, 0x8, PT ;  /* 0x000000080200780c */ /* 0x000fc80003f25270 */
[----:B0-----:R-:W-:Y:S02]  /*8210*/  SEL R4, RZ, 0x1, P1 ;  /* 0x00000001ff047807 */ /* 0x001fe40000800000 */
[----:B------:R-:W-:Y:S02]  /*8220*/  SEL R3, R2, RZ, P1 ;  /* 0x000000ff02037207 */ /* 0x000fe40000800000 */
[----:B------:R-:W-:Y:S01]  /*8230*/  LOP3.LUT R4, R11, R4, RZ, 0x3c, !PT ;  /* 0x000000040b047212 */ /* 0x000fe200078e3cff */
[----:B-1----:R-:W-:Y:S06]  /*8240*/  @!P0 BRA `(.L_x_165) ;  /* 0x0000000400088947 */ /* 0x002fec0003800000 */
.L_x_180:
[----:B------:R-:W-:Y:S01]  /*8250*/  IMAD R3, R3, 0x8, R0 ;  /* 0x0000000803037824 */ /* 0x000fe200078e0200 */
[----:B------:R-:W-:-:S07]  /*8260*/  SHF.L.U32 R0, R4, 0x1f, RZ ;  /* 0x0000001f04007819 */ /* 0x000fce00000006ff */
.L_x_166:
[----:B-1----:R1:W2:Y:S02]  /*8270*/  SYNCS.PHASECHK.TRANS64.TRYWAIT P0, [R3+URZ], R0 ;  /* 0x00000000030075a7 */ /* 0x0022a4000800017f */
[----:B--2---:R-:W-:Y:S05]  /*8280*/  @!P0 NANOSLEEP.SYNCS 0x989680 ;  /* 0x009896800000895d */ /* 0x004fea0003900000 */
[----:B------:R-:W2:Y:S02]  /*8290*/  @!P0 SYNCS.PHASECHK.TRANS64 P0, [R3+URZ], R0 ;  /* 0x00000000030085a7 */ /* 0x000ea4000800007f */
[----:B--2---:R-:W-:Y:S05]  /*82a0*/  @!P0 BRA `(.L_x_166) ;  /* 0xfffffffc00f08947 */ /* 0x004fea000383ffff */
.L_x_157:
[----:B------:R-:W-:Y:S05]  /*82b0*/  BSYNC B0 ;  /* 0x0000000000007941 */ /* 0x000fea0003800000 */
.L_x_156:
[----:B------:R-:W-:Y:S05]  /*82c0*/  EXIT ;  /* 0x000000000000794d */ /* 0x000fea0003800000 */
.L_x_18:
[----:B-1----:R-:W-:-:S04]  /*82d0*/  IMAD.U32 R12, RZ, RZ, UR8 ;  /* 0x00000008ff0c7e24 */ /* 0x002fc8000f8e00ff */
[----:B------:R1:W4:Y:S03]  /*82e0*/  SYNCS.PHASECHK.TRANS64.TRYWAIT P0, [R12+URZ], R11 ;  /* 0x0000000b0c0075a7 */ /* 0x000326000800017f */
[----:B----4-:R-:W-:Y:S05]  /*82f0*/  @!P0 NANOSLEEP.SYNCS 0x989680 ;  /* 0x009896800000895d */ /* 0x010fea0003900000 */
[----:B------:R-:W4:Y:S02]  /*8300*/  @!P0 SYNCS.PHASECHK.TRANS64 P0, [R12+URZ], R11 ;  /* 0x0000000b0c0085a7 */ /* 0x000f24000800007f */
[----:B----4-:R-:W-:Y:S05]  /*8310*/  @!P0 BRA `(.L_x_18) ;  /* 0xfffffffc00ec8947 */ /* 0x010fea000383ffff */
[----:B------:R-:W-:Y:S05]  /*8320*/  BRA `(.L_x_17) ;  /* 0xffffff9400007947 */ /* 0x000fea000383ffff */
.L_x_143:
[----:B------:R-:W-:Y:S01]  /*8330*/  BSSY B1, `(.L_x_167) ;  /* 0x0000006000017945 */ /* 0x000fe20003800000 */
[----:B------:R-:W-:-:S07]  /*8340*/  IMAD.MOV.U32 R6, RZ, RZ, -0x1 ;  /* 0xffffffffff067424 */ /* 0x000fce00078e00ff */
[----:B------:R-:W-:Y:S05]  /*8350*/  WARPSYNC.COLLECTIVE R6, `(.L_x_168) ;  /* 0x00000000060c7348 */ /* 0x000fea0003c00000 */
[----:B------:R-:W-:Y:S02]  /*8360*/  ELECT P1, UR62, PT ;  /* 0x00000000003e782f */ /* 0x000fe40003820000 */
[----:B------:R-:W-:Y:S01]  /*8370*/  MOV R6, UR62 ;  /* 0x0000003e00067c02 */ /* 0x000fe20008000f00 */
[----:B------:R-:W-:Y:S10]  /*8380*/  ENDCOLLECTIVE ;  /* 0x000000000000791b */ /* 0x000ff40003800000 */
.L_x_168:
[----:B------:R-:W-:Y:S05]  /*8390*/  BSYNC B1 ;  /* 0x0000000000017941 */ /* 0x000fea0003800000 */
.L_x_167:
[----:B------:R-:W-:Y:S05]  /*83a0*/  BRA `(.L_x_169) ;  /* 0xffffffec008c7947 */ /* 0x000fea000383ffff */
.L_x_146:
[----:B0-----:R0:W1:Y:S02]  /*83b0*/  SYNCS.PHASECHK.TRANS64.TRYWAIT P1, [R20+URZ+0x40], R9 ;  /* 0x00004009140075a7 */ /* 0x001064000802017f */
[----:B-1----:R-:W-:Y:S05]  /*83c0*/  @!P1 NANOSLEEP.SYNCS 0x989680 ;  /* 0x009896800000995d */ /* 0x002fea0003900000 */
[----:B------:R-:W1:Y:S02]  /*83d0*/  @!P1 SYNCS.PHASECHK.TRANS64 P1, [R20+URZ+0x40], R9 ;  /* 0x00004009140095a7 */ /* 0x000e64000802007f */
[----:B-1----:R-:W-:Y:S05]  /*83e0*/  @!P1 BRA `(.L_x_146) ;  /* 0xfffffffc00f09947 */ /* 0x002fea000383ffff */
[----:B------:R-:W-:Y:S05]  /*83f0*/  BRA `(.L_x_170) ;  /* 0xffffffec00c87947 */ /* 0x000fea000383ffff */
.L_x_155:
[----:B------:R-:W-:Y:S01]  /*8400*/  BSSY B0, `(.L_x_171) ;  /* 0x0000006000007945 */ /* 0x000fe20003800000 */
[----:B------:R-:W-:-:S07]  /*8410*/  IMAD.MOV.U32 R6, RZ, RZ, -0x1 ;  /* 0xffffffffff067424 */ /* 0x000fce00078e00ff */
[----:B------:R-:W-:Y:S05]  /*8420*/  WARPSYNC.COLLECTIVE R6, `(.L_x_172) ;  /* 0x00000000060c7348 */ /* 0x000fea0003c00000 */
[----:B------:R-:W-:Y:S02]  /*8430*/  ELECT P1, UR62, PT ;  /* 0x00000000003e782f */ /* 0x000fe40003820000 */
[----:B------:R-:W-:Y:S01]  /*8440*/  MOV R6, UR62 ;  /* 0x0000003e00067c02 */ /* 0x000fe20008000f00 */
[----:B------:R-:W-:Y:S10]  /*8450*/  ENDCOLLECTIVE ;  /* 0x000000000000791b */ /* 0x000ff40003800000 */
.L_x_172:
[----:B------:R-:W-:Y:S05]  /*8460*/  BSYNC B0 ;  /* 0x0000000000007941 */ /* 0x000fea0003800000 */
.L_x_171:
[----:B------:R-:W-:Y:S01]  /*8470*/  PLOP3.LUT P0, PT, P1, PT, PT, 0x80, 0x0 ;  /* 0x000000000000781c */ /* 0x000fe20000f0f070 */
[----:B------:R-:W-:-:S12]  /*8480*/  BRA `(.L_x_173) ;  /* 0xfffffff8004c7947 */ /* 0x000fd8000383ffff */
.L_x_159:
[----:B0-----:R0:W1:Y:S02]  /*8490*/  SYNCS.PHASECHK.TRANS64.TRYWAIT P0, [R7+URZ], R2 ;  /* 0x00000002070075a7 */ /* 0x001064000800017f */
[----:B-1----:R-:W-:Y:S05]  /*84a0*/  @!P0 NANOSLEEP.SYNCS 0x989680 ;  /* 0x009896800000895d */ /* 0x002fea0003900000 */
[----:B------:R-:W1:Y:S02]  /*84b0*/  @!P0 SYNCS.PHASECHK.TRANS64 P0, [R7+URZ], R2 ;  /* 0x00000002070085a7 */ /* 0x000e64000800007f */
[----:B-1----:R-:W-:Y:S05]  /*84c0*/  @!P0 BRA `(.L_x_159) ;  /* 0xfffffffc00f08947 */ /* 0x002fea000383ffff */
[----:B------:R-:W-:Y:S05]  /*84d0*/  BRA `(.L_x_174) ;  /* 0xfffffff8008c7947 */ /* 0x000fea000383ffff */
.L_x_160:
[----:B0-----:R0:W1:Y:S02]  /*84e0*/  SYNCS.PHASECHK.TRANS64.TRYWAIT P0, [R9+URZ], R4 ;  /* 0x00000004090075a7 */ /* 0x001064000800017f */
[----:B-1----:R-:W-:Y:S05]  /*84f0*/  @!P0 NANOSLEEP.SYNCS 0x989680 ;  /* 0x009896800000895d */ /* 0x002fea0003900000 */
[----:B------:R-:W1:Y:S02]  /*8500*/  @!P0 SYNCS.PHASECHK.TRANS64 P0, [R9+URZ], R4 ;  /* 0x00000004090085a7 */ /* 0x000e64000800007f */
[----:B-1----:R-:W-:Y:S05]  /*8510*/  @!P0 BRA `(.L_x_160) ;  /* 0xfffffffc00f08947 */ /* 0x002fea000383ffff */
[----:B------:R-:W-:Y:S05]  /*8520*/  BRA `(.L_x_175) ;  /* 0xfffffff8009c7947 */ /* 0x000fea000383ffff */
.L_x_161:
[----:B0-----:R0:W1:Y:S02]  /*8530*/  SYNCS.PHASECHK.TRANS64.TRYWAIT P0, [R6+URZ], R5 ;  /* 0x00000005060075a7 */ /* 0x001064000800017f */
[----:B-1----:R-:W-:Y:S05]  /*8540*/  @!P0 NANOSLEEP.SYNCS 0x989680 ;  /* 0x009896800000895d */ /* 0x002fea0003900000 */
[----:B------:R-:W1:Y:S02]  /*8550*/  @!P0 SYNCS.PHASECHK.TRANS64 P0, [R6+URZ], R5 ;  /* 0x00000005060085a7 */ /* 0x000e64000800007f */
[----:B-1----:R-:W-:Y:S05]  /*8560*/  @!P0 BRA `(.L_x_161) ;  /* 0xfffffffc00f08947 */ /* 0x002fea000383ffff */
[----:B------:R-:W-:Y:S05]  /*8570*/  BRA `(.L_x_176) ;  /* 0xfffffff800ac7947 */ /* 0x000fea000383ffff */
.L_x_162:
[----:B0-----:R0:W1:Y:S02]  /*8580*/  SYNCS.PHASECHK.TRANS64.TRYWAIT P0, [R9+URZ], R4 ;  /* 0x00000004090075a7 */ /* 0x001064000800017f */
[----:B-1----:R-:W-:Y:S05]  /*8590*/  @!P0 NANOSLEEP.SYNCS 0x989680 ;  /* 0x009896800000895d */ /* 0x002fea0003900000 */
[----:B------:R-:W1:Y:S02]  /*85a0*/  @!P0 SYNCS.PHASECHK.TRANS64 P0, [R9+URZ], R4 ;  /* 0x00000004090085a7 */ /* 0x000e64000800007f */
[----:B-1----:R-:W-:Y:S05]  /*85b0*/  @!P0 BRA `(.L_x_162) ;  /* 0xfffffffc00f08947 */ /* 0x002fea000383ffff */
[----:B------:R-:W-:Y:S05]  /*85c0*/  BRA `(.L_x_177) ;  /* 0xfffffff800bc7947 */ /* 0x000fea000383ffff */
.L_x_163:
[----:B0-----:R0:W1:Y:S02]  /*85d0*/  SYNCS.PHASECHK.TRANS64.TRYWAIT P0, [R6+URZ], R5 ;  /* 0x00000005060075a7 */ /* 0x001064000800017f */
[----:B-1----:R-:W-:Y:S05]  /*85e0*/  @!P0 NANOSLEEP.SYNCS 0x989680 ;  /* 0x009896800000895d */ /* 0x002fea0003900000 */
[----:B------:R-:W1:Y:S02]  /*85f0*/  @!P0 SYNCS.PHASECHK.TRANS64 P0, [R6+URZ], R5 ;  /* 0x00000005060085a7 */ /* 0x000e64000800007f */
[----:B-1----:R-:W-:Y:S05]  /*8600*/  @!P0 BRA `(.L_x_163) ;  /* 0xfffffffc00f08947 */ /* 0x002fea000383ffff */
[----:B------:R-:W-:Y:S05]  /*8610*/  BRA `(.L_x_178) ;  /* 0xfffffff800cc7947 */ /* 0x000fea000383ffff */
.L_x_164:
[----:B0-----:R0:W1:Y:S02]  /*8620*/  SYNCS.PHASECHK.TRANS64.TRYWAIT P0, [R9+URZ], R4 ;  /* 0x00000004090075a7 */ /* 0x001064000800017f */
[----:B-1----:R-:W-:Y:S05]  /*8630*/  @!P0 NANOSLEEP.SYNCS 0x989680 ;  /* 0x009896800000895d */ /* 0x002fea0003900000 */
[----:B------:R-:W1:Y:S02]  /*8640*/  @!P0 SYNCS.PHASECHK.TRANS64 P0, [R9+URZ], R4 ;  /* 0x00000004090085a7 */ /* 0x000e64000800007f */
[----:B-1----:R-:W-:Y:S05]  /*8650*/  @!P0 BRA `(.L_x_164) ;  /* 0xfffffffc00f08947 */ /* 0x002fea000383ffff */
[----:B------:R-:W-:Y:S05]  /*8660*/  BRA `(.L_x_179) ;  /* 0xfffffff800dc7947 */ /* 0x000fea000383ffff */
.L_x_165:
[----:B0-----:R0:W1:Y:S02]  /*8670*/  SYNCS.PHASECHK.TRANS64.TRYWAIT P0, [R6+URZ], R5 ;  /* 0x00000005060075a7 */ /* 0x001064000800017f */
[----:B-1----:R-:W-:Y:S05]  /*8680*/  @!P0 NANOSLEEP.SYNCS 0x989680 ;  /* 0x009896800000895d */ /* 0x002fea0003900000 */
[----:B------:R-:W1:Y:S02]  /*8690*/  @!P0 SYNCS.PHASECHK.TRANS64 P0, [R6+URZ], R5 ;  /* 0x00000005060085a7 */ /* 0x000e64000800007f */
[----:B-1----:R-:W-:Y:S05]  /*86a0*/  @!P0 BRA `(.L_x_165) ;  /* 0xfffffffc00f08947 */ /* 0x002fea000383ffff */
[----:B------:R-:W-:Y:S05]  /*86b0*/  BRA `(.L_x_180) ;  /* 0xfffffff800e47947 */ /* 0x000fea000383ffff */
.L_x_181:
[----:B------:R-:W-:-:S00]  /*86c0*/  BRA `(.L_x_181) ;  /* 0xfffffffc00fc7947 */ /* 0x000fc0000383ffff */
[----:B------:R-:W-:-:S00]  /*86d0*/  NOP ;  /* 0x0000000000007918 */ /* 0x000fc00000000000 */
        /* <DEDUP_REMOVED lines=10> */
.L_x_182:


//--------------------- .nv.shared._ZN7cutlass13device_kernelINS_4gemm6kernel13GemmUniversalIN4cute5tupleIJiiiiEEENS1_10collective13CollectiveMmaINS1_40MainloopSm90TmaGmmaWarpSpecializedSparseILi8ENS5_IJNS4_1CILi1EEESB_SB_EEENS1_35KernelTmaWarpSpecializedCooperativeEEENS5_IJNSA_ILi256EEENSA_ILi64EEENSA_ILi128EEEEEEaNS5_IJNS4_6LayoutINS5_IJiNS5_IJNSA_ILi2EEEiEEEiEEENS5_IJlNS5_IJSB_SK_EEElEEEEENSJ_INS5_IJNS5_IJSG_iEEENS5_IJSH_iEEEiEEENS5_IJNS5_IJSH_NSA_ILi8192EEEEEENS5_IJSB_lEEElEEEEEEEEaNS5_IJlSB_lEEENS4_8TiledMMAINS4_8MMA_AtomIJNS4_4SM904GMMA6SPARSE27GMMA_64x64x64_S32S8S8_SS_TNILNS13_9SparseSelE0EEEEEENSJ_INS5_IJSK_SB_SB_EEENS5_IJSB_NSA_ILi0EEES1A_EEEEENS5_IJNS4_10UnderscoreES1D_S1D_EEEEENS4_13SM90_TMA_LOADENS4_14ComposedLayoutINS4_7SwizzleILi2ELi4ELi3EEENS4_25smem_sparse_ptr_flag_bitsILi2ELi8EEENSJ_INS5_IJNS5_IJSB_NSA_ILi8EEEEEENS5_IJSK_SG_EEEEEENS5_IJNS5_IJS1A_SH_EEESN_EEEEEEEvNS4_8identityES1G_NS1H_INS1I_ILi3ELi4ELi3EEENS4_18smem_ptr_flag_bitsILi8EEENSJ_INS5_IJS1M_SH_EEENS5_IJSH_SB_EEEEEEEvS1U_EENS_8epilogue10collective6detail29Sm90TmaWarpSpecializedAdapterINS24_15DefaultEpilogueIiNS5_IJSB_llEEES28_NS23_6thread17LinearCombinationIiLi1EiiLNS29_9ScaleType4KindE0ELNS_15FloatRoundStyleE2EiEENS1_15EpilogueDefaultEEEEEvvEEEEvNT_6ParamsE --------------------------
	.section	.nv.shared._ZN7cutlass13device_kernelINS_4gemm6kernel13GemmUniversalIN4cute5tupleIJiiiiEEENS1_10collective13CollectiveMmaINS1_40MainloopSm90TmaGmmaWarpSpecializedSparseILi8ENS5_IJNS4_1CILi1EEESB_SB_EEENS1_35KernelTmaWarpSpecializedCooperativeEEENS5_IJNSA_ILi256EEENSA_ILi64EEENSA_ILi128EEEEEEaNS5_IJNS4_6LayoutINS5_IJiNS5_IJNSA_ILi2EEEiEEEiEEENS5_IJlNS5_IJSB_SK_EEElEEEEENSJ_INS5_IJNS5_IJSG_iEEENS5_IJSH_iEEEiEEENS5_IJNS5_IJSH_NSA_ILi8192EEEEEENS5_IJSB_lEEElEEEEEEEEaNS5_IJlSB_lEEENS4_8TiledMMAINS4_8MMA_AtomIJNS4_4SM904GMMA6SPARSE27GMMA_64x64x64_S32S8S8_SS_TNILNS13_9SparseSelE0EEEEEENSJ_INS5_IJSK_SB_SB_EEENS5_IJSB_NSA_ILi0EEES1A_EEEEENS5_IJNS4_10UnderscoreES1D_S1D_EEEEENS4_13SM90_TMA_LOADENS4_14ComposedLayoutINS4_7SwizzleILi2ELi4ELi3EEENS4_25smem_sparse_ptr_flag_bitsILi2ELi8EEENSJ_INS5_IJNS5_IJSB_NSA_ILi8EEEEEENS5_IJSK_SG_EEEEEENS5_IJNS5_IJS1A_SH_EEESN_EEEEEEEvNS4_8identityES1G_NS1H_INS1I_ILi3ELi4ELi3EEENS4_18smem_ptr_flag_bitsILi8EEENSJ_INS5_IJS1M_SH_EEENS5_IJSH_SB_EEEEEEEvS1U_EENS_8epilogue10collective6detail29Sm90TmaWarpSpecializedAdapterINS24_15DefaultEpilogueIiNS5_IJSB_llEEES28_NS23_6thread17LinearCombinationIiLi1EiiLNS29_9ScaleType4KindE0ELNS_15FloatRoundStyleE2EiEENS1_15EpilogueDefaultEEEEEvvEEEEvNT_6ParamsE,"aw",@nobits
	.sectionflags	@""
	.align	16
	.zero		1024


//--------------------- .nv.shared.reserved.0     --------------------------
	.section	.nv.shared.reserved.0,"aw",@nobits
	.weak		__nv_reservedSMEM_offset_0_alias
	.size		__nv_reservedSMEM_offset_0_alias, 0, 0
	.other		__nv_reservedSMEM_offset_0_alias,@"STO_CUDA_RESERVED_SHARED STV_DEFAULT"
__nv_reservedSMEM_offset_0_alias:
	.zero		0


//--------------------- .nv.global                --------------------------
	.section	.nv.global,"aw",@nobits
.nv.global:
	.type		_ZN39_INTERNAL_88c21c8b_4_k_cu_2ea970fa_27504cute1_E,@object
	.size		_ZN39_INTERNAL_88c21c8b_4_k_cu_2ea970fa_27504cute1_E,(_ZN39_INTERNAL_88c21c8b_4_k_cu_2ea970fa_27504cuda3std3__45__cpo6cbeginE - _ZN39_INTERNAL_88c21c8b_4_k_cu_2ea970fa_27504cute1_E)
_ZN39_INTERNAL_88c21c8b_4_k_cu_2ea970fa_27504cute1_E:
	.zero		1
	.type		_ZN39_INTERNAL_88c21c8b_4_k_cu_2ea970fa_27504cuda3std3__45__cpo6cbeginE,@object
	.size		_ZN39_INTERNAL_88c21c8b_4_k_cu_2ea970fa_27504cuda3std3__45__cpo6cbeginE,(_ZN39_INTERNAL_88c21c8b_4_k_cu_2ea970fa_27504cuda3std3__48in_placeE - _ZN39_INTERNAL_88c21c8b_4_k_cu_2ea970fa_27504cuda3std3__45__cpo6cbeginE)
_ZN39_INTERNAL_88c21c8b_4_k_cu_2ea970fa_27504cuda3std3__45__cpo6cbeginE:
	.zero		1
	.type		_ZN39_INTERNAL_88c21c8b_4_k_cu_2ea970fa_27504cuda3std3__48in_placeE,@object
	.size		_ZN39_INTERNAL_88c21c8b_4_k_cu_2ea970fa_27504cuda3std3__48in_placeE,(_ZN39_INTERNAL_88c21c8b_4_k_cu_2ea970fa_27504cuda3std6ranges3__45__cpo9iter_moveE - _ZN39_INTERNAL_88c21c8b_4_k_cu_2ea970fa_27504cuda3std3__48in_placeE)
_ZN39_INTERNAL_88c21c8b_4_k_cu_2ea970fa_27504cuda3std3__48in_placeE:
	.zero		1
	.type		_ZN39_INTERNAL_88c21c8b_4_k_cu_2ea970fa_27504cuda3std6ranges3__45__cpo9iter_moveE,@object
	.size		_ZN39_INTERNAL_88c21c8b_4_k_cu_2ea970fa_27504cuda3std6ranges3__45__cpo9iter_moveE,(_ZN39_INTERNAL_88c21c8b_4_k_cu_2ea970fa_27504cuda3std3__45__cpo5beginE - _ZN39_INTERNAL_88c21c8b_4_k_cu_2ea970fa_27504cuda3std6ranges3__45__cpo9iter_moveE)
_ZN39_INTERNAL_88c21c8b_4_k_cu_2ea970fa_27504cuda3std6ranges3__45__cpo9iter_moveE:
	.zero		1
	.type		_ZN39_INTERNAL_88c21c8b_4_k_cu_2ea970fa_27504cuda3std3__45__cpo5beginE,@object
	.size		_ZN39_INTERNAL_88c21c8b_4_k_cu_2ea970fa_27504cuda3std3__45__cpo5beginE,(_ZN39_INTERNAL_88c21c8b_4_k_cu_2ea970fa_27504cuda3std3__441_GLOBAL__N__88c21c8b_4_k_cu_2ea970fa_27506ignoreE - _ZN39_INTERNAL_88c21c8b_4_k_cu_2ea970fa_27504cuda3std3__45__cpo5beginE)
_ZN39_INTERNAL_88c21c8b_4_k_cu_2ea970fa_27504cuda3std3__45__cpo5beginE:
	.zero		1
	.type		_ZN39_INTERNAL_88c21c8b_4_k_cu_2ea970fa_27504cuda3std3__441_GLOBAL__N__88c21c8b_4_k_cu_2ea970fa_27506ignoreE,@object
	.size		_ZN39_INTERNAL_88c21c8b_4_k_cu_2ea970fa_27504cuda3std3__441_GLOBAL__N__88c21c8b_4_k_cu_2ea970fa_27506ignoreE,(_ZN39_INTERNAL_88c21c8b_4_k_cu_2ea970fa_27504cute7productE - _ZN39_INTERNAL_88c21c8b_4_k_cu_2ea970fa_27504cuda3std3__441_GLOBAL__N__88c21c8b_4_k_cu_2ea970fa_27506ignoreE)
_ZN39_INTERNAL_88c21c8b_4_k_cu_2ea970fa_27504cuda3std3__441_GLOBAL__N__88c21c8b_4_k_cu_2ea970fa_27506ignoreE:
	.zero		1
	.type		_ZN39_INTERNAL_88c21c8b_4_k_cu_2ea970fa_27504cute7productE,@object
	.size		_ZN39_INTERNAL_88c21c8b_4_k_cu_2ea970fa_27504cute7productE,(_ZN39_INTERNAL_88c21c8b_4_k_cu_2ea970fa_27504cuda3std3__45__cpo3endE - _ZN39_INTERNAL_88c21c8b_4_k_cu_2ea970fa_27504cute7productE)
_ZN39_INTERNAL_88c21c8b_4_k_cu_2ea970fa_27504cute7productE:
	.zero		1
	.type		_ZN39_INTERNAL_88c21c8b_4_k_cu_2ea970fa_27504cuda3std3__45__cpo3endE,@object
	.size		_ZN39_INTERNAL_88c21c8b_4_k_cu_2ea970fa_27504cuda3std3__45__cpo3endE,(_ZN39_INTERNAL_88c21c8b_4_k_cu_2ea970fa_27504cuda3std3__419piecewise_constructE - _ZN39_INTERNAL_88c21c8b_4_k_cu_2ea970fa_27504cuda3std3__45__cpo3endE)
_ZN39_INTERNAL_88c21c8b_4_k_cu_2ea970fa_27504cuda3std3__45__cpo3endE:
	.zero		1
	.type		_ZN39_INTERNAL_88c21c8b_4_k_cu_2ea970fa_27504cuda3std3__419piecewise_constructE,@object
	.size		_ZN39_INTERNAL_88c21c8b_4_k_cu_2ea970fa_27504cuda3std3__419piecewise_constructE,(_ZN39_INTERNAL_88c21c8b_4_k_cu_2ea970fa_27504cuda3std3__45__cpo4cendE - _ZN39_INTERNAL_88c21c8b_4_k_cu_2ea970fa_27504cuda3std3__419piecewise_constructE)
_ZN39_INTERNAL_88c21c8b_4_k_cu_2ea970fa_27504cuda3std3__419piecewise_constructE:
	.zero		1
	.type		_ZN39_INTERNAL_88c21c8b_4_k_cu_2ea970fa_27504cuda3std3__45__cpo4cendE,@object
	.size		_ZN39_INTERNAL_88c21c8b_4_k_cu_2ea970fa_27504cuda3std3__45__cpo4cendE,(_ZN39_INTERNAL_88c21c8b_4_k_cu_2ea970fa_27504cuda3std6ranges3__45__cpo4swapE - _ZN39_INTERNAL_88c21c8b_4_k_cu_2ea970fa_27504cuda3std3__45__cpo4cendE)
_ZN39_INTERNAL_88c21c8b_4_k_cu_2ea970fa_27504cuda3std3__45__cpo4cendE:
	.zero		1
	.type		_ZN39_INTERNAL_88c21c8b_4_k_cu_2ea970fa_27504cuda3std6ranges3__45__cpo4swapE,@object
	.size		_ZN39_INTERNAL_88c21c8b_4_k_cu_2ea970fa_27504cuda3std6ranges3__45__cpo4swapE,(.L_7 - _ZN39_INTERNAL_88c21c8b_4_k_cu_2ea970fa_27504cuda3std6ranges3__45__cpo4swapE)
_ZN39_INTERNAL_88c21c8b_4_k_cu_2ea970fa_27504cuda3std6ranges3__45__cpo4swapE:
	.zero		1
.L_7:


//--------------------- .nv.constant0._ZN7cutlass13device_kernelINS_4gemm6kernel13GemmUniversalIN4cute5tupleIJiiiiEEENS1_10collective13CollectiveMmaINS1_40MainloopSm90TmaGmmaWarpSpecializedSparseILi8ENS5_IJNS4_1CILi1EEESB_SB_EEENS1_35KernelTmaWarpSpecializedCooperativeEEENS5_IJNSA_ILi256EEENSA_ILi64EEENSA_ILi128EEEEEEaNS5_IJNS4_6LayoutINS5_IJiNS5_IJNSA_ILi2EEEiEEEiEEENS5_IJlNS5_IJSB_SK_EEElEEEEENSJ_INS5_IJNS5_IJSG_iEEENS5_IJSH_iEEEiEEENS5_IJNS5_IJSH_NSA_ILi8192EEEEEENS5_IJSB_lEEElEEEEEEEEaNS5_IJlSB_lEEENS4_8TiledMMAINS4_8MMA_AtomIJNS4_4SM904GMMA6SPARSE27GMMA_64x64x64_S32S8S8_SS_TNILNS13_9SparseSelE0EEEEEENSJ_INS5_IJSK_SB_SB_EEENS5_IJSB_NSA_ILi0EEES1A_EEEEENS5_IJNS4_10UnderscoreES1D_S1D_EEEEENS4_13SM90_TMA_LOADENS4_14ComposedLayoutINS4_7SwizzleILi2ELi4ELi3EEENS4_25smem_sparse_ptr_flag_bitsILi2ELi8EEENSJ_INS5_IJNS5_IJSB_NSA_ILi8EEEEEENS5_IJSK_SG_EEEEEENS5_IJNS5_IJS1A_SH_EEESN_EEEEEEEvNS4_8identityES1G_NS1H_INS1I_ILi3ELi4ELi3EEENS4_18smem_ptr_flag_bitsILi8EEENSJ_INS5_IJS1M_SH_EEENS5_IJSH_SB_EEEEEEEvS1U_EENS_8epilogue10collective6detail29Sm90TmaWarpSpecializedAdapterINS24_15DefaultEpilogueIiNS5_IJSB_llEEES28_NS23_6thread17LinearCombinationIiLi1EiiLNS29_9ScaleType4KindE0ELNS_15FloatRoundStyleE2EiEENS1_15EpilogueDefaultEEEEEvvEEEEvNT_6ParamsE --------------------------
	.section	.nv.constant0._ZN7cutlass13device_kernelINS_4gemm6kernel13GemmUniversalIN4cute5tupleIJiiiiEEENS1_10collective13CollectiveMmaINS1_40MainloopSm90TmaGmmaWarpSpecializedSparseILi8ENS5_IJNS4_1CILi1EEESB_SB_EEENS1_35KernelTmaWarpSpecializedCooperativeEEENS5_IJNSA_ILi256EEENSA_ILi64EEENSA_ILi128EEEEEEaNS5_IJNS4_6LayoutINS5_IJiNS5_IJNSA_ILi2EEEiEEEiEEENS5_IJlNS5_IJSB_SK_EEElEEEEENSJ_INS5_IJNS5_IJSG_iEEENS5_IJSH_iEEEiEEENS5_IJNS5_IJSH_NSA_ILi8192EEEEEENS5_IJSB_lEEElEEEEEEEEaNS5_IJlSB_lEEENS4_8TiledMMAINS4_8MMA_AtomIJNS4_4SM904GMMA6SPARSE27GMMA_64x64x64_S32S8S8_SS_TNILNS13_9SparseSelE0EEEEEENSJ_INS5_IJSK_SB_SB_EEENS5_IJSB_NSA_ILi0EEES1A_EEEEENS5_IJNS4_10UnderscoreES1D_S1D_EEEEENS4_13SM90_TMA_LOADENS4_14ComposedLayoutINS4_7SwizzleILi2ELi4ELi3EEENS4_25smem_sparse_ptr_flag_bitsILi2ELi8EEENSJ_INS5_IJNS5_IJSB_NSA_ILi8EEEEEENS5_IJSK_SG_EEEEEENS5_IJNS5_IJS1A_SH_EEESN_EEEEEEEvNS4_8identityES1G_NS1H_INS1I_ILi3ELi4ELi3EEENS4_18smem_ptr_flag_bitsILi8EEENSJ_INS5_IJS1M_SH_EEENS5_IJSH_SB_EEEEEEEvS1U_EENS_8epilogue10collective6detail29Sm90TmaWarpSpecializedAdapterINS24_15DefaultEpilogueIiNS5_IJSB_llEEES28_NS23_6thread17LinearCombinationIiLi1EiiLNS29_9ScaleType4KindE0ELNS_15FloatRoundStyleE2EiEENS1_15EpilogueDefaultEEEEEvvEEEEvNT_6ParamsE,"a",@progbits
	.sectionflags	@""
	.align	4
.nv.constant0._ZN7cutlass13device_kernelINS_4gemm6kernel13GemmUniversalIN4cute5tupleIJiiiiEEENS1_10collective13CollectiveMmaINS1_40MainloopSm90TmaGmmaWarpSpecializedSparseILi8ENS5_IJNS4_1CILi1EEESB_SB_EEENS1_35KernelTmaWarpSpecializedCooperativeEEENS5_IJNSA_ILi256EEENSA_ILi64EEENSA_ILi128EEEEEEaNS5_IJNS4_6LayoutINS5_IJiNS5_IJNSA_ILi2EEEiEEEiEEENS5_IJlNS5_IJSB_SK_EEElEEEEENSJ_INS5_IJNS5_IJSG_iEEENS5_IJSH_iEEEiEEENS5_IJNS5_IJSH_NSA_ILi8192EEEEEENS5_IJSB_lEEElEEEEEEEEaNS5_IJlSB_lEEENS4_8TiledMMAINS4_8MMA_AtomIJNS4_4SM904GMMA6SPARSE27GMMA_64x64x64_S32S8S8_SS_TNILNS13_9SparseSelE0EEEEEENSJ_INS5_IJSK_SB_SB_EEENS5_IJSB_NSA_ILi0EEES1A_EEEEENS5_IJNS4_10UnderscoreES1D_S1D_EEEEENS4_13SM90_TMA_LOADENS4_14ComposedLayoutINS4_7SwizzleILi2ELi4ELi3EEENS4_25smem_sparse_ptr_flag_bitsILi2ELi8EEENSJ_INS5_IJNS5_IJSB_NSA_ILi8EEEEEENS5_IJSK_SG_EEEEEENS5_IJNS5_IJS1A_SH_EEESN_EEEEEEEvNS4_8identityES1G_NS1H_INS1I_ILi3ELi4ELi3EEENS4_18smem_ptr_flag_bitsILi8EEENSJ_INS5_IJS1M_SH_EEENS5_IJSH_SB_EEEEEEEvS1U_EENS_8epilogue10collective6detail29Sm90TmaWarpSpecializedAdapterINS24_15DefaultEpilogueIiNS5_IJSB_llEEES28_NS23_6thread17LinearCombinationIiLi1EiiLNS29_9ScaleType4KindE0ELNS_15FloatRoundStyleE2EiEENS1_15EpilogueDefaultEEEEEvvEEEEvNT_6ParamsE:
	.zero		1920


//--------------------- SYMBOLS --------------------------

	.type		.nv.reservedSmem.offset0,@object
	.size		.nv.reservedSmem.offset0,0x4
